	.target	sm_90a

	.elftype	@"ET_EXEC"


//--------------------- .note.nv.tkinfo           --------------------------
	.section	.note.nv.tkinfo,"",@"SHT_NOTE"
	.sectionflags	@"SHF_NOTE_NV_TKINFO"
	.tkinfo
        /*0018*/ 	.word	0x00000002
        /*0030*/ 	.string	""
        /*0030*/ 	.string	"ptxas"
        /*0030*/ 	.string	"Cuda compilation tools, release 13.0, V13.0.88"
        /*0030*/ 	.string	"Build cuda_13.0.r13.0/compiler.36424714_0"
        /*0030*/ 	.string	"-arch sm_90a -m 64 "



//--------------------- .note.nv.cuinfo           --------------------------
	.section	.note.nv.cuinfo,"",@"SHT_NOTE"
	.sectionflags	@"SHF_NOTE_NV_CUINFO"
        /*0018*/ 	.short	0x0002
        /*001a*/ 	.short	0x005a
        /*001c*/ 	.short	0x0082
	.zero		2


//--------------------- .nv.info                  --------------------------
	.section	.nv.info,"",@"SHT_CUDA_INFO"
	.align	4


	//----- nvinfo : EIATTR_REGCOUNT
	.align		4
        /*0000*/ 	.byte	0x04, 0x2f
        /*0002*/ 	.short	(.L_15 - .L_14)
	.align		4
.L_14:
        /*0004*/ 	.word	index@(_ZN7cutlass13device_kernelINS_4gemm6kernel13GemmUniversalIN4cute5tupleIJiiiiEEENS1_10collective13CollectiveMmaINS1_34MainloopSm90TmaGmmaWarpSpecializedILi4ENS5_IJNS4_1CILi1EEENSA_ILi2EEESB_EEENS1_32KernelTmaWarpSpecializedPingpongEEENS5_IJNSA_ILi64EEENSA_ILi128EEENSA_ILi32EEEEEENS_10tfloat32_tENS5_IJlSB_lEEESK_SL_NS4_8TiledMMAINS4_8MMA_AtomIJNS4_4SM904GMMA30MMA_64x128x8_F32TF32TF32_SS_TNILNSP_7ScaleInE1ELSR_1EEEEEENS4_6LayoutINS5_IJSB_SB_SB_EEENS5_IJNSA_ILi0EEESW_SW_EEEEENS5_IJNS4_10UnderscoreESZ_SZ_EEEEENS4_23SM90_TMA_LOAD_MULTICASTENS4_14ComposedLayoutINS4_7SwizzleILi3ELi4ELi3EEENS4_18smem_ptr_flag_bitsILi32EEENSU_INS5_IJNSA_ILi8EEESI_EEENS5_IJSI_SB_EEEEEEEvNS4_8identityENS4_13SM90_TMA_LOADES1C_vS1D_EENS_8epilogue10collective6detail29Sm90TmaWarpSpecializedAdapterINS1H_15DefaultEpilogueISK_SL_SL_NS1G_6thread17LinearCombinationISK_Li1EffLNS1L_9ScaleType4KindE0ELNS_15FloatRoundStyleE2ESK_EENS1_15EpilogueDefaultEEEEEvvEEEEvNT_6ParamsE)
        /*0008*/ 	.word	0x000000a8


	//----- nvinfo : EIATTR_FRAME_SIZE
	.align		4
.L_15:
        /*000c*/ 	.byte	0x04, 0x11
        /*000e*/ 	.short	(.L_17 - .L_16)
	.align		4
.L_16:
        /*0010*/ 	.word	index@(_ZN7cutlass13device_kernelINS_4gemm6kernel13GemmUniversalIN4cute5tupleIJiiiiEEENS1_10collective13CollectiveMmaINS1_34MainloopSm90TmaGmmaWarpSpecializedILi4ENS5_IJNS4_1CILi1EEENSA_ILi2EEESB_EEENS1_32KernelTmaWarpSpecializedPingpongEEENS5_IJNSA_ILi64EEENSA_ILi128EEENSA_ILi32EEEEEENS_10tfloat32_tENS5_IJlSB_lEEESK_SL_NS4_8TiledMMAINS4_8MMA_AtomIJNS4_4SM904GMMA30MMA_64x128x8_F32TF32TF32_SS_TNILNSP_7ScaleInE1ELSR_1EEEEEENS4_6LayoutINS5_IJSB_SB_SB_EEENS5_IJNSA_ILi0EEESW_SW_EEEEENS5_IJNS4_10UnderscoreESZ_SZ_EEEEENS4_23SM90_TMA_LOAD_MULTICASTENS4_14ComposedLayoutINS4_7SwizzleILi3ELi4ELi3EEENS4_18smem_ptr_flag_bitsILi32EEENSU_INS5_IJNSA_ILi8EEESI_EEENS5_IJSI_SB_EEEEEEEvNS4_8identityENS4_13SM90_TMA_LOADES1C_vS1D_EENS_8epilogue10collective6detail29Sm90TmaWarpSpecializedAdapterINS1H_15DefaultEpilogueISK_SL_SL_NS1G_6thread17LinearCombinationISK_Li1EffLNS1L_9ScaleType4KindE0ELNS_15FloatRoundStyleE2ESK_EENS1_15EpilogueDefaultEEEEEvvEEEEvNT_6ParamsE)
        /*0014*/ 	.word	0x00000000


	//----- nvinfo : EIATTR_MIN_STACK_SIZE
	.align		4
.L_17:
        /*0018*/ 	.byte	0x04, 0x12
        /*001a*/ 	.short	(.L_19 - .L_18)
	.align		4
.L_18:
        /*001c*/ 	.word	index@(_ZN7cutlass13device_kernelINS_4gemm6kernel13GemmUniversalIN4cute5tupleIJiiiiEEENS1_10collective13CollectiveMmaINS1_34MainloopSm90TmaGmmaWarpSpecializedILi4ENS5_IJNS4_1CILi1EEENSA_ILi2EEESB_EEENS1_32KernelTmaWarpSpecializedPingpongEEENS5_IJNSA_ILi64EEENSA_ILi128EEENSA_ILi32EEEEEENS_10tfloat32_tENS5_IJlSB_lEEESK_SL_NS4_8TiledMMAINS4_8MMA_AtomIJNS4_4SM904GMMA30MMA_64x128x8_F32TF32TF32_SS_TNILNSP_7ScaleInE1ELSR_1EEEEEENS4_6LayoutINS5_IJSB_SB_SB_EEENS5_IJNSA_ILi0EEESW_SW_EEEEENS5_IJNS4_10UnderscoreESZ_SZ_EEEEENS4_23SM90_TMA_LOAD_MULTICASTENS4_14ComposedLayoutINS4_7SwizzleILi3ELi4ELi3EEENS4_18smem_ptr_flag_bitsILi32EEENSU_INS5_IJNSA_ILi8EEESI_EEENS5_IJSI_SB_EEEEEEEvNS4_8identityENS4_13SM90_TMA_LOADES1C_vS1D_EENS_8epilogue10collective6detail29Sm90TmaWarpSpecializedAdapterINS1H_15DefaultEpilogueISK_SL_SL_NS1G_6thread17LinearCombinationISK_Li1EffLNS1L_9ScaleType4KindE0ELNS_15FloatRoundStyleE2ESK_EENS1_15EpilogueDefaultEEEEEvvEEEEvNT_6ParamsE)
        /*0020*/ 	.word	0x00000000
.L_19:


//--------------------- .nv.compat                --------------------------
	.section	.nv.compat,"",@"SHT_CUDA_COMPAT_INFO"
	.align	4
        /*0000*/ 	.byte	0x02, 0x09, 0x01, 0x00, 0x02, 0x02, 0x04, 0x00, 0x02, 0x05, 0x05, 0x00, 0x03, 0x07, 0x01, 0x01
        /*0010*/ 	.byte	0x02, 0x03, 0x01, 0x00, 0x02, 0x06, 0x01, 0x00, 0x04, 0x0b, 0x08, 0x00, 0x00, 0x00, 0x00, 0x00
        /*0020*/ 	.byte	0x00, 0x00, 0x00, 0x00


//--------------------- .nv.info._ZN7cutlass13device_kernelINS_4gemm6kernel13GemmUniversalIN4cute5tupleIJiiiiEEENS1_10collective13CollectiveMmaINS1_34MainloopSm90TmaGmmaWarpSpecializedILi4ENS5_IJNS4_1CILi1EEENSA_ILi2EEESB_EEENS1_32KernelTmaWarpSpecializedPingpongEEENS5_IJNSA_ILi64EEENSA_ILi128EEENSA_ILi32EEEEEENS_10tfloat32_tENS5_IJlSB_lEEESK_SL_NS4_8TiledMMAINS4_8MMA_AtomIJNS4_4SM904GMMA30MMA_64x128x8_F32TF32TF32_SS_TNILNSP_7ScaleInE1ELSR_1EEEEEENS4_6LayoutINS5_IJSB_SB_SB_EEENS5_IJNSA_ILi0EEESW_SW_EEEEENS5_IJNS4_10UnderscoreESZ_SZ_EEEEENS4_23SM90_TMA_LOAD_MULTICASTENS4_14ComposedLayoutINS4_7SwizzleILi3ELi4ELi3EEENS4_18smem_ptr_flag_bitsILi32EEENSU_INS5_IJNSA_ILi8EEESI_EEENS5_IJSI_SB_EEEEEEEvNS4_8identityENS4_13SM90_TMA_LOADES1C_vS1D_EENS_8epilogue10collective6detail29Sm90TmaWarpSpecializedAdapterINS1H_15DefaultEpilogueISK_SL_SL_NS1G_6thread17LinearCombinationISK_Li1EffLNS1L_9ScaleType4KindE0ELNS_15FloatRoundStyleE2ESK_EENS1_15EpilogueDefaultEEEEEvvEEEEvNT_6ParamsE --------------------------
	.section	.nv.info._ZN7cutlass13device_kernelINS_4gemm6kernel13GemmUniversalIN4cute5tupleIJiiiiEEENS1_10collective13CollectiveMmaINS1_34MainloopSm90TmaGmmaWarpSpecializedILi4ENS5_IJNS4_1CILi1EEENSA_ILi2EEESB_EEENS1_32KernelTmaWarpSpecializedPingpongEEENS5_IJNSA_ILi64EEENSA_ILi128EEENSA_ILi32EEEEEENS_10tfloat32_tENS5_IJlSB_lEEESK_SL_NS4_8TiledMMAINS4_8MMA_AtomIJNS4_4SM904GMMA30MMA_64x128x8_F32TF32TF32_SS_TNILNSP_7ScaleInE1ELSR_1EEEEEENS4_6LayoutINS5_IJSB_SB_SB_EEENS5_IJNSA_ILi0EEESW_SW_EEEEENS5_IJNS4_10UnderscoreESZ_SZ_EEEEENS4_23SM90_TMA_LOAD_MULTICASTENS4_14ComposedLayoutINS4_7SwizzleILi3ELi4ELi3EEENS4_18smem_ptr_flag_bitsILi32EEENSU_INS5_IJNSA_ILi8EEESI_EEENS5_IJSI_SB_EEEEEEEvNS4_8identityENS4_13SM90_TMA_LOADES1C_vS1D_EENS_8epilogue10collective6detail29Sm90TmaWarpSpecializedAdapterINS1H_15DefaultEpilogueISK_SL_SL_NS1G_6thread17LinearCombinationISK_Li1EffLNS1L_9ScaleType4KindE0ELNS_15FloatRoundStyleE2ESK_EENS1_15EpilogueDefaultEEEEEvvEEEEvNT_6ParamsE,"",@"SHT_CUDA_INFO"
	.sectionflags	@""
	.align	4


	//----- nvinfo : EIATTR_CUDA_API_VERSION
	.align		4
        /*0000*/ 	.byte	0x04, 0x37
        /*0002*/ 	.short	(.L_21 - .L_20)
.L_20:
        /*0004*/ 	.word	0x00000082


	//----- nvinfo : EIATTR_KPARAM_INFO
	.align		4
.L_21:
        /*0008*/ 	.byte	0x04, 0x17
        /*000a*/ 	.short	(.L_23 - .L_22)
.L_22:
        /*000c*/ 	.word	0x00000000
        /*0010*/ 	.short	0x0000
        /*0012*/ 	.short	0x0070
        /*0014*/ 	.byte	0x00, 0xf0, 0x01, 0x10


	//----- nvinfo : EIATTR_SPARSE_MMA_MASK
	.align		4
.L_23:
        /*0018*/ 	.byte	0x03, 0x50
        /*001a*/ 	.short	0x0000


	//----- nvinfo : EIATTR_MAXREG_COUNT
	.align		4
        /*001c*/ 	.byte	0x03, 0x1b
        /*001e*/ 	.short	0x00a8


	//----- nvinfo : EIATTR_NUM_BARRIERS
	.align		4
        /*0020*/ 	.byte	0x02, 0x4c
        /*0022*/ 	.byte	0x01
	.zero		1


	//----- nvinfo : EIATTR_EXTERNS
	.align		4
        /*0024*/ 	.byte	0x04, 0x0f
        /*0026*/ 	.short	(.L_25 - .L_24)


	//   ....[0]....
	.align		4
.L_24:
        /*0028*/ 	.word	index@(__assertfail)


	//----- nvinfo : EIATTR_MERCURY_ISA_VERSION
	.align		4
.L_25:
        /*002c*/ 	.byte	0x03, 0x5f
        /*002e*/ 	.short	0x0101


	//----- nvinfo : EIATTR_INT_WARP_WIDE_INSTR_OFFSETS
	.align		4
        /*0030*/ 	.byte	0x04, 0x31
        /*0032*/ 	.short	(.L_27 - .L_26)


	//   ....[0]....
.L_26:
        /*0034*/ 	.word	0x00000590


	//   ....[1]....
        /*0038*/ 	.word	0x000005d0


	//   ....[2]....
        /*003c*/ 	.word	0x00000660


	//   ....[3]....
        /*0040*/ 	.word	0x00000690


	//   ....[4]....
        /*0044*/ 	.word	0x000006d0


	//   ....[5]....
        /*0048*/ 	.word	0x000006e0


	//   ....[6]....
        /*004c*/ 	.word	0x000007a0


	//   ....[7]....
        /*0050*/ 	.word	0x00000800


	//   ....[8]....
        /*0054*/ 	.word	0x000021b0


	//----- nvinfo : EIATTR_COOP_GROUP_MASK_REGIDS
	.align		4
.L_27:
        /*0058*/ 	.byte	0x04, 0x29
        /*005a*/ 	.short	(.L_29 - .L_28)


	//   ....[0]....
.L_28:
        /*005c*/ 	.word	0xffffffff


	//   ....[1]....
        /*0060*/ 	.word	0xffffffff


	//   ....[2]....
        /*0064*/ 	.word	0xffffffff


	//   ....[3]....
        /*0068*/ 	.word	0xffffffff


	//   ....[4]....
        /*006c*/ 	.word	0xffffffff


	//   ....[5]....
        /*0070*/ 	.word	0xffffffff


	//   ....[6]....
        /*0074*/ 	.word	0xffffffff


	//----- nvinfo : EIATTR_COOP_GROUP_INSTR_OFFSETS
	.align		4
.L_29:
        /*0078*/ 	.byte	0x04, 0x28
        /*007a*/ 	.short	(.L_31 - .L_30)


	//   ....[0]....
.L_30:
        /*007c*/ 	.word	0x00000060


	//   ....[1]....
        /*0080*/ 	.word	0x00000080


	//   ....[2]....
        /*0084*/ 	.word	0x00000180


	//   ....[3]....
        /*0088*/ 	.word	0x000003b0


	//   ....[4]....
        /*008c*/ 	.word	0x000003f0


	//   ....[5]....
        /*0090*/ 	.word	0x000004e0


	//   ....[6]....
        /*0094*/ 	.word	0x00000910


	//----- nvinfo : EIATTR_REG_RECONFIG
	.align		4
.L_31:
        /*0098*/ 	.byte	0x01, 0x54
	.zero		2


	//----- nvinfo : EIATTR_SYSCALL_OFFSETS
	.align		4
        /*009c*/ 	.byte	0x04, 0x46
        /*009e*/ 	.short	(.L_33 - .L_32)


	//   ....[0]....
.L_32:
        /*00a0*/ 	.word	0x00001940


	//----- nvinfo : EIATTR_MBARRIER_INSTR_OFFSETS
	.align		4
.L_33:
        /*00a4*/ 	.byte	0x04, 0x39
        /*00a6*/ 	.short	(.L_35 - .L_34)


	//   ....[0]....
.L_34:
        /*00a8*/ 	.word	0x00000320
        /*00ac*/ 	.word	0x000000ff
        /*00b0*/ 	.word	0x00000000
        /*00b4*/ 	.short	0x0100
        /*00b6*/ 	.byte	0x07
	.zero		1


	//   ....[1]....
        /*00b8*/ 	.word	0x00000330
        /*00bc*/ 	.word	0x000000ff
        /*00c0*/ 	.word	0x00000020
        /*00c4*/ 	.short	0x0100
        /*00c6*/ 	.byte	0x07
	.zero		1


	//   ....[2]....
        /*00c8*/ 	.word	0x00000340
        /*00cc*/ 	.word	0x000000ff
        /*00d0*/ 	.word	0x00000008
        /*00d4*/ 	.short	0x0100
        /*00d6*/ 	.byte	0x07
	.zero		1


	//   ....[3]....
        /*00d8*/ 	.word	0x00000350
        /*00dc*/ 	.word	0x000000ff
        /*00e0*/ 	.word	0x00000028
        /*00e4*/ 	.short	0x0100
        /*00e6*/ 	.byte	0x07
	.zero		1


	//   ....[4]....
        /*00e8*/ 	.word	0x00000360
        /*00ec*/ 	.word	0x000000ff
        /*00f0*/ 	.word	0x00000010
        /*00f4*/ 	.short	0x0100
        /*00f6*/ 	.byte	0x07
	.zero		1


	//   ....[5]....
        /*00f8*/ 	.word	0x00000370
        /*00fc*/ 	.word	0x000000ff
        /*0100*/ 	.word	0x00000030
        /*0104*/ 	.short	0x0100
        /*0106*/ 	.byte	0x07
	.zero		1


	//   ....[6]....
        /*0108*/ 	.word	0x00000380
        /*010c*/ 	.word	0x000000ff
        /*0110*/ 	.word	0x00000018
        /*0114*/ 	.short	0x0100
        /*0116*/ 	.byte	0x07
	.zero		1


	//   ....[7]....
        /*0118*/ 	.word	0x00000390
        /*011c*/ 	.word	0x000000ff
        /*0120*/ 	.word	0x00000038
        /*0124*/ 	.short	0x0100
        /*0126*/ 	.byte	0x07
	.zero		1


	//   ....[8]....
        /*0128*/ 	.word	0x000007e0
        /*012c*/ 	.word	0x000000ff
        /*0130*/ 	.word	0x00000070
        /*0134*/ 	.short	0x0100
        /*0136*/ 	.byte	0x0d
	.zero		1


	//   ....[9]....
        /*0138*/ 	.word	0x00000820
        /*013c*/ 	.word	0x000000ff
        /*0140*/ 	.word	0x00000078
        /*0144*/ 	.short	0x0100
        /*0146*/ 	.byte	0x0d
	.zero		1


	//   ....[10]....
        /*0148*/ 	.word	0x00000850
        /*014c*/ 	.word	0x000000ff
        /*0150*/ 	.word	0x00000050
        /*0154*/ 	.short	0x0100
        /*0156*/ 	.byte	0x10
	.zero		1


	//   ....[11]....
        /*0158*/ 	.word	0x000008a0
        /*015c*/ 	.word	0x000000ff
        /*0160*/ 	.word	0x00000058
        /*0164*/ 	.short	0x0100
        /*0166*/ 	.byte	0x10
	.zero		1


	//   ....[12]....
        /*0168*/ 	.word	0x000008b0
        /*016c*/ 	.word	0x000000ff
        /*0170*/ 	.word	0x00000060
        /*0174*/ 	.short	0x0100
        /*0176*/ 	.byte	0x10
	.zero		1


	//   ....[13]....
        /*0178*/ 	.word	0x000008c0
        /*017c*/ 	.word	0x000000ff
        /*0180*/ 	.word	0x00000068
        /*0184*/ 	.short	0x0100
        /*0186*/ 	.byte	0x10
	.zero		1


	//   ....[14]....
        /*0188*/ 	.word	0x00001800
        /*018c*/ 	.word	0x00000060
        /*0190*/ 	.word	0xfffffff8
        /*0194*/ 	.short	0x010a
        /*0196*/ 	.byte	0x3f
	.zero		1


	//   ....[15]....
        /*0198*/ 	.word	0x000019d0
        /*019c*/ 	.word	0x00000003
        /*01a0*/ 	.word	0x00000000
        /*01a4*/ 	.short	0x010a
        /*01a6*/ 	.byte	0x3f
	.zero		1


	//   ....[16]....
        /*01a8*/ 	.word	0x00001a30
        /*01ac*/ 	.word	0x00000003
        /*01b0*/ 	.word	0x00000000
        /*01b4*/ 	.short	0x010a
        /*01b6*/ 	.byte	0x3f
	.zero		1


	//   ....[17]....
        /*01b8*/ 	.word	0x00001d90
        /*01bc*/ 	.word	0x000000ff
        /*01c0*/ 	.word	0x00000000
        /*01c4*/ 	.short	0x010a
        /*01c6*/ 	.byte	0x04
	.zero		1


	//   ....[18]....
        /*01c8*/ 	.word	0x00001dd0
        /*01cc*/ 	.word	0x000000ff
        /*01d0*/ 	.word	0x00000000
        /*01d4*/ 	.short	0x010a
        /*01d6*/ 	.byte	0x04
	.zero		1


	//   ....[19]....
        /*01d8*/ 	.word	0x00002040
        /*01dc*/ 	.word	0x00000005
        /*01e0*/ 	.word	0x00000000
        /*01e4*/ 	.short	0x0101
        /*01e6*/ 	.byte	0x3f
	.zero		1


	//   ....[20]....
        /*01e8*/ 	.word	0x00002140
        /*01ec*/ 	.word	0x00000065
        /*01f0*/ 	.word	0x00000000
        /*01f4*/ 	.short	0x0101
        /*01f6*/ 	.byte	0x32
	.zero		1


	//   ....[21]....
        /*01f8*/ 	.word	0x00002230
        /*01fc*/ 	.word	0x00000003
        /*0200*/ 	.word	0x00000000
        /*0204*/ 	.short	0x0101
        /*0206*/ 	.byte	0x3f
	.zero		1


	//   ....[22]....
        /*0208*/ 	.word	0x00002290
        /*020c*/ 	.word	0x00000060
        /*0210*/ 	.word	0x00000008
        /*0214*/ 	.short	0x010a
        /*0216*/ 	.byte	0x3f
	.zero		1


	//   ....[23]....
        /*0218*/ 	.word	0x00006370
        /*021c*/ 	.word	0x00000061
        /*0220*/ 	.word	0x00000000
        /*0224*/ 	.short	0x0101
        /*0226*/ 	.byte	0x32
	.zero		1


	//   ....[24]....
        /*0228*/ 	.word	0x00006dc0
        /*022c*/ 	.word	0x0000000c
        /*0230*/ 	.word	0x00000020
        /*0234*/ 	.short	0x010a
        /*0236*/ 	.byte	0x3f
	.zero		1


	//   ....[25]....
        /*0238*/ 	.word	0x00007200
        /*023c*/ 	.word	0x00000004
        /*0240*/ 	.word	0x00000078
        /*0244*/ 	.short	0x0101
        /*0246*/ 	.byte	0x3f
	.zero		1


	//   ....[26]....
        /*0248*/ 	.word	0x00007910
        /*024c*/ 	.word	0x00000007
        /*0250*/ 	.word	0x00000000
        /*0254*/ 	.short	0x010a
        /*0256*/ 	.byte	0x3f
	.zero		1


	//   ....[27]....
        /*0258*/ 	.word	0x00007990
        /*025c*/ 	.word	0x00000009
        /*0260*/ 	.word	0x00000000
        /*0264*/ 	.short	0x010a
        /*0266*/ 	.byte	0x3f
	.zero		1


	//   ....[28]....
        /*0268*/ 	.word	0x00007a20
        /*026c*/ 	.word	0x00000006
        /*0270*/ 	.word	0x00000000
        /*0274*/ 	.short	0x010a
        /*0276*/ 	.byte	0x3f
	.zero		1


	//   ....[29]....
        /*0278*/ 	.word	0x00007ab0
        /*027c*/ 	.word	0x00000003
        /*0280*/ 	.word	0x00000000
        /*0284*/ 	.short	0x010a
        /*0286*/ 	.byte	0x3f
	.zero		1


	//   ....[30]....
        /*0288*/ 	.word	0x00007b10
        /*028c*/ 	.word	0x00000060
        /*0290*/ 	.word	0xfffffff8
        /*0294*/ 	.short	0x010a
        /*0296*/ 	.byte	0x3f
	.zero		1


	//   ....[31]....
        /*0298*/ 	.word	0x00007b60
        /*029c*/ 	.word	0x00000003
        /*02a0*/ 	.word	0x00000000
        /*02a4*/ 	.short	0x010a
        /*02a6*/ 	.byte	0x3f
	.zero		1


	//   ....[32]....
        /*02a8*/ 	.word	0x00007bc0
        /*02ac*/ 	.word	0x00000005
        /*02b0*/ 	.word	0x00000000
        /*02b4*/ 	.short	0x010a
        /*02b6*/ 	.byte	0x3f
	.zero		1


	//   ....[33]....
        /*02b8*/ 	.word	0x00007c10
        /*02bc*/ 	.word	0x00000060
        /*02c0*/ 	.word	0x00000008
        /*02c4*/ 	.short	0x010a
        /*02c6*/ 	.byte	0x3f
	.zero		1


	//   ....[34]....
        /*02c8*/ 	.word	0x00007ce0
        /*02cc*/ 	.word	0x0000000c
        /*02d0*/ 	.word	0x00000020
        /*02d4*/ 	.short	0x010a
        /*02d6*/ 	.byte	0x3f
	.zero		1


	//   ....[35]....
        /*02d8*/ 	.word	0x00007db0
        /*02dc*/ 	.word	0x00000007
        /*02e0*/ 	.word	0x00000000
        /*02e4*/ 	.short	0x010a
        /*02e6*/ 	.byte	0x3f
	.zero		1


	//   ....[36]....
        /*02e8*/ 	.word	0x00007e00
        /*02ec*/ 	.word	0x00000009
        /*02f0*/ 	.word	0x00000000
        /*02f4*/ 	.short	0x010a
        /*02f6*/ 	.byte	0x3f
	.zero		1


	//   ....[37]....
        /*02f8*/ 	.word	0x00007e50
        /*02fc*/ 	.word	0x00000006
        /*0300*/ 	.word	0x00000000
        /*0304*/ 	.short	0x010a
        /*0306*/ 	.byte	0x3f
	.zero		1


	//----- nvinfo : EIATTR_NUM_MBARRIERS
	.align		4
.L_35:
        /*0308*/ 	.byte	0x03, 0x38
        /*030a*/ 	.short	0x000e


	//----- nvinfo : EIATTR_EXIT_INSTR_OFFSETS
	.align		4
        /*030c*/ 	.byte	0x04, 0x1c
        /*030e*/ 	.short	(.L_37 - .L_36)


	//   ....[0]....
.L_36:
        /*0310*/ 	.word	0x00001420


	//   ....[1]....
        /*0314*/ 	.word	0x00001480


	//   ....[2]....
        /*0318*/ 	.word	0x00006ab0


	//   ....[3]....
        /*031c*/ 	.word	0x00006ae0


	//   ....[4]....
        /*0320*/ 	.word	0x00007b00


	//----- nvinfo : EIATTR_MAX_THREADS
	.align		4
.L_37:
        /*0324*/ 	.byte	0x04, 0x05
        /*0326*/ 	.short	(.L_39 - .L_38)
.L_38:
        /*0328*/ 	.word	0x00000180
        /*032c*/ 	.word	0x00000001
        /*0330*/ 	.word	0x00000001


	//----- nvinfo : EIATTR_CRS_STACK_SIZE
	.align		4
.L_39:
        /*0334*/ 	.byte	0x04, 0x1e
        /*0336*/ 	.short	(.L_41 - .L_40)
.L_40:
        /*0338*/ 	.word	0x00000000


	//----- nvinfo : EIATTR_CBANK_PARAM_SIZE
	.align		4
.L_41:
        /*033c*/ 	.byte	0x03, 0x19
        /*033e*/ 	.short	0x0470


	//----- nvinfo : EIATTR_PARAM_CBANK
	.align		4
        /*0340*/ 	.byte	0x04, 0x0a
        /*0342*/ 	.short	(.L_43 - .L_42)
	.align		4
.L_42:
        /*0344*/ 	.word	index@(.nv.constant0._ZN7cutlass13device_kernelINS_4gemm6kernel13GemmUniversalIN4cute5tupleIJiiiiEEENS1_10collective13CollectiveMmaINS1_34MainloopSm90TmaGmmaWarpSpecializedILi4ENS5_IJNS4_1CILi1EEENSA_ILi2EEESB_EEENS1_32KernelTmaWarpSpecializedPingpongEEENS5_IJNSA_ILi64EEENSA_ILi128EEENSA_ILi32EEEEEENS_10tfloat32_tENS5_IJlSB_lEEESK_SL_NS4_8TiledMMAINS4_8MMA_AtomIJNS4_4SM904GMMA30MMA_64x128x8_F32TF32TF32_SS_TNILNSP_7ScaleInE1ELSR_1EEEEEENS4_6LayoutINS5_IJSB_SB_SB_EEENS5_IJNSA_ILi0EEESW_SW_EEEEENS5_IJNS4_10UnderscoreESZ_SZ_EEEEENS4_23SM90_TMA_LOAD_MULTICASTENS4_14ComposedLayoutINS4_7SwizzleILi3ELi4ELi3EEENS4_18smem_ptr_flag_bitsILi32EEENSU_INS5_IJNSA_ILi8EEESI_EEENS5_IJSI_SB_EEEEEEEvNS4_8identityENS4_13SM90_TMA_LOADES1C_vS1D_EENS_8epilogue10collective6detail29Sm90TmaWarpSpecializedAdapterINS1H_15DefaultEpilogueISK_SL_SL_NS1G_6thread17LinearCombinationISK_Li1EffLNS1L_9ScaleType4KindE0ELNS_15FloatRoundStyleE2ESK_EENS1_15EpilogueDefaultEEEEEvvEEEEvNT_6ParamsE)
        /*0348*/ 	.short	0x0210
        /*034a*/ 	.short	0x0470


	//----- nvinfo : EIATTR_SW_WAR
	.align		4
.L_43:
        /*034c*/ 	.byte	0x04, 0x36
        /*034e*/ 	.short	(.L_45 - .L_44)
.L_44:
        /*0350*/ 	.word	0x00000008
.L_45:


//--------------------- .nv.callgraph             --------------------------
	.section	.nv.callgraph,"",@"SHT_CUDA_CALLGRAPH"
	.align	4
	.sectionentsize	8
	.align		4
        /*0000*/ 	.word	0x00000000
	.align		4
        /*0004*/ 	.word	0xffffffff
	.align		4
        /*0008*/ 	.word	index@(_ZN7cutlass13device_kernelINS_4gemm6kernel13GemmUniversalIN4cute5tupleIJiiiiEEENS1_10collective13CollectiveMmaINS1_34MainloopSm90TmaGmmaWarpSpecializedILi4ENS5_IJNS4_1CILi1EEENSA_ILi2EEESB_EEENS1_32KernelTmaWarpSpecializedPingpongEEENS5_IJNSA_ILi64EEENSA_ILi128EEENSA_ILi32EEEEEENS_10tfloat32_tENS5_IJlSB_lEEESK_SL_NS4_8TiledMMAINS4_8MMA_AtomIJNS4_4SM904GMMA30MMA_64x128x8_F32TF32TF32_SS_TNILNSP_7ScaleInE1ELSR_1EEEEEENS4_6LayoutINS5_IJSB_SB_SB_EEENS5_IJNSA_ILi0EEESW_SW_EEEEENS5_IJNS4_10UnderscoreESZ_SZ_EEEEENS4_23SM90_TMA_LOAD_MULTICASTENS4_14ComposedLayoutINS4_7SwizzleILi3ELi4ELi3EEENS4_18smem_ptr_flag_bitsILi32EEENSU_INS5_IJNSA_ILi8EEESI_EEENS5_IJSI_SB_EEEEEEEvNS4_8identityENS4_13SM90_TMA_LOADES1C_vS1D_EENS_8epilogue10collective6detail29Sm90TmaWarpSpecializedAdapterINS1H_15DefaultEpilogueISK_SL_SL_NS1G_6thread17LinearCombinationISK_Li1EffLNS1L_9ScaleType4KindE0ELNS_15FloatRoundStyleE2ESK_EENS1_15EpilogueDefaultEEEEEvvEEEEvNT_6ParamsE)
	.align		4
        /*000c*/ 	.word	index@(__assertfail)
	.align		4
        /*0010*/ 	.word	0x00000000
	.align		4
        /*0014*/ 	.word	0xfffffffe
	.align		4
        /*0018*/ 	.word	0x00000000
	.align		4
        /*001c*/ 	.word	0xfffffffd
	.align		4
        /*0020*/ 	.word	0x00000000
	.align		4
        /*0024*/ 	.word	0xfffffffc


//--------------------- .nv.constant4             --------------------------
	.section	.nv.constant4,"a",@progbits
	.align	8
	.align		8
.nv.constant4:
        /*0000*/ 	.dword	__assertfail
	.align		8
        /*0008*/ 	.dword	__unnamed_1
	.align		8
        /*0010*/ 	.dword	_ZN39_INTERNAL_b1abffcc_4_k_cu_b9dd784b_62244cuda3std3__45__cpo5beginE
	.align		8
        /*0018*/ 	.dword	_ZN39_INTERNAL_b1abffcc_4_k_cu_b9dd784b_62244cuda3std3__45__cpo3endE
	.align		8
        /*0020*/ 	.dword	_ZN39_INTERNAL_b1abffcc_4_k_cu_b9dd784b_62244cuda3std3__45__cpo6cbeginE
	.align		8
        /*0028*/ 	.dword	_ZN39_INTERNAL_b1abffcc_4_k_cu_b9dd784b_62244cuda3std3__45__cpo4cendE
	.align		8
        /*0030*/ 	.dword	_ZN39_INTERNAL_b1abffcc_4_k_cu_b9dd784b_62244cuda3std3__441_GLOBAL__N__b1abffcc_4_k_cu_b9dd784b_62246ignoreE
	.align		8
        /*0038*/ 	.dword	_ZN39_INTERNAL_b1abffcc_4_k_cu_b9dd784b_62244cuda3std3__419piecewise_constructE
	.align		8
        /*0040*/ 	.dword	_ZN39_INTERNAL_b1abffcc_4_k_cu_b9dd784b_62244cuda3std3__48in_placeE
	.align		8
        /*0048*/ 	.dword	_ZN39_INTERNAL_b1abffcc_4_k_cu_b9dd784b_62244cuda3std6ranges3__45__cpo4swapE
	.align		8
        /*0050*/ 	.dword	_ZN39_INTERNAL_b1abffcc_4_k_cu_b9dd784b_62244cuda3std6ranges3__45__cpo9iter_moveE
	.align		8
        /*0058*/ 	.dword	_ZN39_INTERNAL_b1abffcc_4_k_cu_b9dd784b_62244cute7productE
	.align		8
        /*0060*/ 	.dword	_ZN39_INTERNAL_b1abffcc_4_k_cu_b9dd784b_62244cute1_E
	.align		8
        /*0068*/ 	.dword	$str$22
	.align		8
        /*0070*/ 	.dword	$str$23


//--------------------- .text._ZN7cutlass13device_kernelINS_4gemm6kernel13GemmUniversalIN4cute5tupleIJiiiiEEENS1_10collective13CollectiveMmaINS1_34MainloopSm90TmaGmmaWarpSpecializedILi4ENS5_IJNS4_1CILi1EEENSA_ILi2EEESB_EEENS1_32KernelTmaWarpSpecializedPingpongEEENS5_IJNSA_ILi64EEENSA_ILi128EEENSA_ILi32EEEEEENS_10tfloat32_tENS5_IJlSB_lEEESK_SL_NS4_8TiledMMAINS4_8MMA_AtomIJNS4_4SM904GMMA30MMA_64x128x8_F32TF32TF32_SS_TNILNSP_7ScaleInE1ELSR_1EEEEEENS4_6LayoutINS5_IJSB_SB_SB_EEENS5_IJNSA_ILi0EEESW_SW_EEEEENS5_IJNS4_10UnderscoreESZ_SZ_EEEEENS4_23SM90_TMA_LOAD_MULTICASTENS4_14ComposedLayoutINS4_7SwizzleILi3ELi4ELi3EEENS4_18smem_ptr_flag_bitsILi32EEENSU_INS5_IJNSA_ILi8EEESI_EEENS5_IJSI_SB_EEEEEEEvNS4_8identityENS4_13SM90_TMA_LOADES1C_vS1D_EENS_8epilogue10collective6detail29Sm90TmaWarpSpecializedAdapterINS1H_15DefaultEpilogueISK_SL_SL_NS1G_6thread17LinearCombinationISK_Li1EffLNS1L_9ScaleType4KindE0ELNS_15FloatRoundStyleE2ESK_EENS1_15EpilogueDefaultEEEEEvvEEEEvNT_6ParamsE --------------------------
	.section	.text._ZN7cutlass13device_kernelINS_4gemm6kernel13GemmUniversalIN4cute5tupleIJiiiiEEENS1_10collective13CollectiveMmaINS1_34MainloopSm90TmaGmmaWarpSpecializedILi4ENS5_IJNS4_1CILi1EEENSA_ILi2EEESB_EEENS1_32KernelTmaWarpSpecializedPingpongEEENS5_IJNSA_ILi64EEENSA_ILi128EEENSA_ILi32EEEEEENS_10tfloat32_tENS5_IJlSB_lEEESK_SL_NS4_8TiledMMAINS4_8MMA_AtomIJNS4_4SM904GMMA30MMA_64x128x8_F32TF32TF32_SS_TNILNSP_7ScaleInE1ELSR_1EEEEEENS4_6LayoutINS5_IJSB_SB_SB_EEENS5_IJNSA_ILi0EEESW_SW_EEEEENS5_IJNS4_10UnderscoreESZ_SZ_EEEEENS4_23SM90_TMA_LOAD_MULTICASTENS4_14ComposedLayoutINS4_7SwizzleILi3ELi4ELi3EEENS4_18smem_ptr_flag_bitsILi32EEENSU_INS5_IJNSA_ILi8EEESI_EEENS5_IJSI_SB_EEEEEEEvNS4_8identityENS4_13SM90_TMA_LOADES1C_vS1D_EENS_8epilogue10collective6detail29Sm90TmaWarpSpecializedAdapterINS1H_15DefaultEpilogueISK_SL_SL_NS1G_6thread17LinearCombinationISK_Li1EffLNS1L_9ScaleType4KindE0ELNS_15FloatRoundStyleE2ESK_EENS1_15EpilogueDefaultEEEEEvvEEEEvNT_6ParamsE,"ax",@progbits
	.align	128
.text._ZN7cutlass13device_kernelINS_4gemm6kernel13GemmUniversalIN4cute5tupleIJiiiiEEENS1_10collective13CollectiveMmaINS1_34MainloopSm90TmaGmmaWarpSpecializedILi4ENS5_IJNS4_1CILi1EEENSA_ILi2EEESB_EEENS1_32KernelTmaWarpSpecializedPingpongEEENS5_IJNSA_ILi64EEENSA_ILi128EEENSA_ILi32EEEEEENS_10tfloat32_tENS5_IJlSB_lEEESK_SL_NS4_8TiledMMAINS4_8MMA_AtomIJNS4_4SM904GMMA30MMA_64x128x8_F32TF32TF32_SS_TNILNSP_7ScaleInE1ELSR_1EEEEEENS4_6LayoutINS5_IJSB_SB_SB_EEENS5_IJNSA_ILi0EEESW_SW_EEEEENS5_IJNS4_10UnderscoreESZ_SZ_EEEEENS4_23SM90_TMA_LOAD_MULTICASTENS4_14ComposedLayoutINS4_7SwizzleILi3ELi4ELi3EEENS4_18smem_ptr_flag_bitsILi32EEENSU_INS5_IJNSA_ILi8EEESI_EEENS5_IJSI_SB_EEEEEEEvNS4_8identityENS4_13SM90_TMA_LOADES1C_vS1D_EENS_8epilogue10collective6detail29Sm90TmaWarpSpecializedAdapterINS1H_15DefaultEpilogueISK_SL_SL_NS1G_6thread17LinearCombinationISK_Li1EffLNS1L_9ScaleType4KindE0ELNS_15FloatRoundStyleE2ESK_EENS1_15EpilogueDefaultEEEEEvvEEEEvNT_6ParamsE:
        .type           _ZN7cutlass13device_kernelINS_4gemm6kernel13GemmUniversalIN4cute5tupleIJiiiiEEENS1_10collective13CollectiveMmaINS1_34MainloopSm90TmaGmmaWarpSpecializedILi4ENS5_IJNS4_1CILi1EEENSA_ILi2EEESB_EEENS1_32KernelTmaWarpSpecializedPingpongEEENS5_IJNSA_ILi64EEENSA_ILi128EEENSA_ILi32EEEEEENS_10tfloat32_tENS5_IJlSB_lEEESK_SL_NS4_8TiledMMAINS4_8MMA_AtomIJNS4_4SM904GMMA30MMA_64x128x8_F32TF32TF32_SS_TNILNSP_7ScaleInE1ELSR_1EEEEEENS4_6LayoutINS5_IJSB_SB_SB_EEENS5_IJNSA_ILi0EEESW_SW_EEEEENS5_IJNS4_10UnderscoreESZ_SZ_EEEEENS4_23SM90_TMA_LOAD_MULTICASTENS4_14ComposedLayoutINS4_7SwizzleILi3ELi4ELi3EEENS4_18smem_ptr_flag_bitsILi32EEENSU_INS5_IJNSA_ILi8EEESI_EEENS5_IJSI_SB_EEEEEEEvNS4_8identityENS4_13SM90_TMA_LOADES1C_vS1D_EENS_8epilogue10collective6detail29Sm90TmaWarpSpecializedAdapterINS1H_15DefaultEpilogueISK_SL_SL_NS1G_6thread17LinearCombinationISK_Li1EffLNS1L_9ScaleType4KindE0ELNS_15FloatRoundStyleE2ESK_EENS1_15EpilogueDefaultEEEEEvvEEEEvNT_6ParamsE,@function
        .size           _ZN7cutlass13device_kernelINS_4gemm6kernel13GemmUniversalIN4cute5tupleIJiiiiEEENS1_10collective13CollectiveMmaINS1_34MainloopSm90TmaGmmaWarpSpecializedILi4ENS5_IJNS4_1CILi1EEENSA_ILi2EEESB_EEENS1_32KernelTmaWarpSpecializedPingpongEEENS5_IJNSA_ILi64EEENSA_ILi128EEENSA_ILi32EEEEEENS_10tfloat32_tENS5_IJlSB_lEEESK_SL_NS4_8TiledMMAINS4_8MMA_AtomIJNS4_4SM904GMMA30MMA_64x128x8_F32TF32TF32_SS_TNILNSP_7ScaleInE1ELSR_1EEEEEENS4_6LayoutINS5_IJSB_SB_SB_EEENS5_IJNSA_ILi0EEESW_SW_EEEEENS5_IJNS4_10UnderscoreESZ_SZ_EEEEENS4_23SM90_TMA_LOAD_MULTICASTENS4_14ComposedLayoutINS4_7SwizzleILi3ELi4ELi3EEENS4_18smem_ptr_flag_bitsILi32EEENSU_INS5_IJNSA_ILi8EEESI_EEENS5_IJSI_SB_EEEEEEEvNS4_8identityENS4_13SM90_TMA_LOADES1C_vS1D_EENS_8epilogue10collective6detail29Sm90TmaWarpSpecializedAdapterINS1H_15DefaultEpilogueISK_SL_SL_NS1G_6thread17LinearCombinationISK_Li1EffLNS1L_9ScaleType4KindE0ELNS_15FloatRoundStyleE2ESK_EENS1_15EpilogueDefaultEEEEEvvEEEEvNT_6ParamsE,(.L_x_200 - _ZN7cutlass13device_kernelINS_4gemm6kernel13GemmUniversalIN4cute5tupleIJiiiiEEENS1_10collective13CollectiveMmaINS1_34MainloopSm90TmaGmmaWarpSpecializedILi4ENS5_IJNS4_1CILi1EEENSA_ILi2EEESB_EEENS1_32KernelTmaWarpSpecializedPingpongEEENS5_IJNSA_ILi64EEENSA_ILi128EEENSA_ILi32EEEEEENS_10tfloat32_tENS5_IJlSB_lEEESK_SL_NS4_8TiledMMAINS4_8MMA_AtomIJNS4_4SM904GMMA30MMA_64x128x8_F32TF32TF32_SS_TNILNSP_7ScaleInE1ELSR_1EEEEEENS4_6LayoutINS5_IJSB_SB_SB_EEENS5_IJNSA_ILi0EEESW_SW_EEEEENS5_IJNS4_10UnderscoreESZ_SZ_EEEEENS4_23SM90_TMA_LOAD_MULTICASTENS4_14ComposedLayoutINS4_7SwizzleILi3ELi4ELi3EEENS4_18smem_ptr_flag_bitsILi32EEENSU_INS5_IJNSA_ILi8EEESI_EEENS5_IJSI_SB_EEEEEEEvNS4_8identityENS4_13SM90_TMA_LOADES1C_vS1D_EENS_8epilogue10collective6detail29Sm90TmaWarpSpecializedAdapterINS1H_15DefaultEpilogueISK_SL_SL_NS1G_6thread17LinearCombinationISK_Li1EffLNS1L_9ScaleType4KindE0ELNS_15FloatRoundStyleE2ESK_EENS1_15EpilogueDefaultEEEEEvvEEEEvNT_6ParamsE)
        .other          _ZN7cutlass13device_kernelINS_4gemm6kernel13GemmUniversalIN4cute5tupleIJiiiiEEENS1_10collective13CollectiveMmaINS1_34MainloopSm90TmaGmmaWarpSpecializedILi4ENS5_IJNS4_1CILi1EEENSA_ILi2EEESB_EEENS1_32KernelTmaWarpSpecializedPingpongEEENS5_IJNSA_ILi64EEENSA_ILi128EEENSA_ILi32EEEEEENS_10tfloat32_tENS5_IJlSB_lEEESK_SL_NS4_8TiledMMAINS4_8MMA_AtomIJNS4_4SM904GMMA30MMA_64x128x8_F32TF32TF32_SS_TNILNSP_7ScaleInE1ELSR_1EEEEEENS4_6LayoutINS5_IJSB_SB_SB_EEENS5_IJNSA_ILi0EEESW_SW_EEEEENS5_IJNS4_10UnderscoreESZ_SZ_EEEEENS4_23SM90_TMA_LOAD_MULTICASTENS4_14ComposedLayoutINS4_7SwizzleILi3ELi4ELi3EEENS4_18smem_ptr_flag_bitsILi32EEENSU_INS5_IJNSA_ILi8EEESI_EEENS5_IJSI_SB_EEEEEEEvNS4_8identityENS4_13SM90_TMA_LOADES1C_vS1D_EENS_8epilogue10collective6detail29Sm90TmaWarpSpecializedAdapterINS1H_15DefaultEpilogueISK_SL_SL_NS1G_6thread17LinearCombinationISK_Li1EffLNS1L_9ScaleType4KindE0ELNS_15FloatRoundStyleE2ESK_EENS1_15EpilogueDefaultEEEEEvvEEEEvNT_6ParamsE,@"STO_CUDA_ENTRY STV_DEFAULT"
_ZN7cutlass13device_kernelINS_4gemm6kernel13GemmUniversalIN4cute5tupleIJiiiiEEENS1_10collective13CollectiveMmaINS1_34MainloopSm90TmaGmmaWarpSpecializedILi4ENS5_IJNS4_1CILi1EEENSA_ILi2EEESB_EEENS1_32KernelTmaWarpSpecializedPingpongEEENS5_IJNSA_ILi64EEENSA_ILi128EEENSA_ILi32EEEEEENS_10tfloat32_tENS5_IJlSB_lEEESK_SL_NS4_8TiledMMAINS4_8MMA_AtomIJNS4_4SM904GMMA30MMA_64x128x8_F32TF32TF32_SS_TNILNSP_7ScaleInE1ELSR_1EEEEEENS4_6LayoutINS5_IJSB_SB_SB_EEENS5_IJNSA_ILi0EEESW_SW_EEEEENS5_IJNS4_10UnderscoreESZ_SZ_EEEEENS4_23SM90_TMA_LOAD_MULTICASTENS4_14ComposedLayoutINS4_7SwizzleILi3ELi4ELi3EEENS4_18smem_ptr_flag_bitsILi32EEENSU_INS5_IJNSA_ILi8EEESI_EEENS5_IJSI_SB_EEEEEEEvNS4_8identityENS4_13SM90_TMA_LOADES1C_vS1D_EENS_8epilogue10collective6detail29Sm90TmaWarpSpecializedAdapterINS1H_15DefaultEpilogueISK_SL_SL_NS1G_6thread17LinearCombinationISK_Li1EffLNS1L_9ScaleType4KindE0ELNS_15FloatRoundStyleE2ESK_EENS1_15EpilogueDefaultEEEEEvvEEEEvNT_6ParamsE:
[----:B------:R-:W0:Y:S01]  /*0000*/  LDC R1, c[0x0][0x28] ;  /* 0x00000a00ff017b82 */ /* 0x000e220000000800 */
[----:B------:R-:W1:Y:S01]  /*0010*/  S2R R3, SR_TID.X ;  /* 0x0000000000037919 */ /* 0x000e620000002100 */
[----:B------:R-:W-:Y:S01]  /*0020*/  ELECT P0, URZ, PT ;  /* 0x00000000003f782f */ /* 0x000fe20003800000 */
[----:B------:R-:W-:Y:S01]  /*0030*/  BSSY B0, `(.L_x_0) ;  /* 0x0000014000007945 */ /* 0x000fe20003800000 */
[--C-:B-1----:R-:W-:Y:S02]  /*0040*/  SHF.R.U32.HI R0, RZ, 0x5, R3.reuse ;  /* 0x00000005ff007819 */ /* 0x102fe40000011603 */
[----:B------:R-:W-:-:S03]  /*0050*/  SHF.R.U32.HI R5, RZ, 0x7, R3 ;  /* 0x00000007ff057819 */ /* 0x000fc60000011603 */
[----:B------:R-:W1:Y:S02]  /*0060*/  SHFL.IDX PT, R2, R0, RZ, 0x1f ;  /* 0x00001fff00027589 */ /* 0x000e6400000e0000 */
[----:B-1----:R-:W-:Y:S02]  /*0070*/  R2UR UR6, R2 ;  /* 0x00000000020672ca */ /* 0x002fe400000e0000 */
[----:B------:R1:W2:Y:S11]  /*0080*/  SHFL.IDX PT, R2, R5, RZ, 0x1f ;  /* 0x00001fff05027589 */ /* 0x0002b600000e0000 */
[----:B------:R-:W-:-:S02]  /*0090*/  USHF.R.S32.HI UR4, URZ, 0x1f, UR6 ;  /* 0x0000001f3f047899 */ /* 0x000fc40008011406 */
[----:B------:R-:W-:Y:S02]  /*00a0*/  ISETP.NE.OR P0, PT, RZ, UR6, !P0 ;  /* 0x00000006ff007c0c */ /* 0x000fe4000c705670 */
[----:B------:R-:W-:-:S04]  /*00b0*/  ULEA.HI UR4, UR4, UR6, URZ, 0x2 ;  /* 0x0000000604047291 */ /* 0x000fc8000f8f103f */
[----:B------:R-:W-:-:S04]  /*00c0*/  ULOP3.LUT UR4, UR4, 0xfffffffc, URZ, 0xc0, !UPT ;  /* 0xfffffffc04047892 */ /* 0x000fc8000f8ec03f */
[----:B------:R-:W-:-:S03]  /*00d0*/  UIADD3 UR6, UR6, -UR4, URZ ;  /* 0x8000000406067290 */ /* 0x000fc6000fffe03f */
[----:B012---:R-:W-:Y:S09]  /*00e0*/  @P0 BRA `(.L_x_1) ;  /* 0x0000000000200947 */ /* 0x007ff20003800000 */
[----:B------:R-:W-:Y:S02]  /*00f0*/  ULDC.64 UR4, c[0x0][0x198] ;  /* 0x0000660000047ab9 */ /* 0x000fe40000000a00 */
[----:B------:R-:W-:Y:S02]  /*0100*/  UIADD3 UR8, UP0, UR4, 0xf0, URZ ;  /* 0x000000f004087890 */ /* 0x000fe4000ff1e03f */
[----:B------:R-:W-:Y:S02]  /*0110*/  UIADD3 UR4, UP1, UR4, 0x1f0, URZ ;  /* 0x000001f004047890 */ /* 0x000fe4000ff3e03f */
[----:B------:R-:W-:Y:S02]  /*0120*/  UIADD3.X UR9, URZ, UR5, URZ, UP0, !UPT ;  /* 0x000000053f097290 */ /* 0x000fe400087fe43f */
[----:B------:R-:W-:-:S07]  /*0130*/  UIADD3.X UR5, URZ, UR5, URZ, UP1, !UPT ;  /* 0x000000053f057290 */ /* 0x000fce0008ffe43f */
[----:B------:R0:W-:Y:S02]  /*0140*/  UTMACCTL.PF [UR8] ;  /* 0x00000000080079b9 */ /* 0x0001e40008040000 */
[----:B------:R0:W-:Y:S02]  /*0150*/  UTMACCTL.PF [UR4] ;  /* 0x00000000040079b9 */ /* 0x0001e40008040000 */
[----:B0-----:R-:W-:Y:S01]  /*0160*/  NOP ;  /* 0x0000000000007918 */ /* 0x001fe20000000000 */
.L_x_1:
[----:B------:R-:W-:Y:S05]  /*0170*/  BSYNC B0 ;  /* 0x0000000000007941 */ /* 0x000fea0003800000 */
.L_x_0:
[----:B------:R-:W0:Y:S01]  /*0180*/  SHFL.IDX PT, R6, R0, RZ, 0x1f ;  /* 0x00001fff00067589 */ /* 0x000e2200000e0000 */
[----:B------:R-:W-:Y:S01]  /*0190*/  R2UR UR19, R2 ;  /* 0x00000000021372ca */ /* 0x000fe200000e0000 */
[----:B------:R-:W-:Y:S01]  /*01a0*/  UISETP.NE.AND UP0, UPT, UR6, 0x3, UPT ;  /* 0x000000030600788c */ /* 0x000fe2000bf05270 */
[----:B------:R-:W-:-:S03]  /*01b0*/  SHF.R.S32.HI R2, RZ, 0x1f, R3 ;  /* 0x0000001fff027819 */ /* 0x000fc60000011403 */
[----:B------:R-:W-:Y:S01]  /*01c0*/  UISETP.EQ.OR UP0, UPT, UR6, URZ, !UP0 ;  /* 0x0000003f0600728c */ /* 0x000fe2000c702670 */
[----:B------:R-:W-:-:S07]  /*01d0*/  LEA.HI R2, R2, R3, RZ, 0x7 ;  /* 0x0000000302027211 */ /* 0x000fce00078f38ff */
[----:B------:R-:W-:Y:S02]  /*01e0*/  UIADD3 UR14, UR19, -0x1, URZ ;  /* 0xffffffff130e7890 */ /* 0x000fe4000fffe03f */
[----:B------:R-:W-:Y:S02]  /*01f0*/  UISETP.EQ.AND UP0, UPT, UR19, URZ, UP0 ;  /* 0x0000003f1300728c */ /* 0x000fe40008702270 */
[----:B------:R-:W-:Y:S02]  /*0200*/  UISETP.GE.U32.AND UP1, UPT, UR14, 0x2, UPT ;  /* 0x000000020e00788c */ /* 0x000fe4000bf26070 */
[----:B------:R-:W-:Y:S01]  /*0210*/  USEL UR36, URZ, 0x1, !UP0 ;  /* 0x000000013f247887 */ /* 0x000fe2000c000000 */
[----:B0-----:R-:W-:-:S03]  /*0220*/  ISETP.NE.AND P0, PT, R6, RZ, PT ;  /* 0x000000ff0600720c */ /* 0x001fc60003f05270 */
[----:B------:R-:W-:-:S10]  /*0230*/  USEL UR36, UR36, 0x2, UP1 ;  /* 0x0000000224247887 */ /* 0x000fd40008800000 */
[----:B------:R-:W-:Y:S05]  /*0240*/  @P0 BRA `(.L_x_2) ;  /* 0x0000000000580947 */ /* 0x000fea0003800000 */
[----:B------:R-:W0:Y:S01]  /*0250*/  S2UR UR7, SR_CgaCtaId ;  /* 0x00000000000779c3 */ /* 0x000e220000008800 */
[----:B------:R-:W-:Y:S01]  /*0260*/  UMOV UR4, 0x400 ;  /* 0x0000040000047882 */ /* 0x000fe20000000000 */
[----:B------:R-:W-:Y:S01]  /*0270*/  UMOV UR5, 0x1 ;  /* 0x0000000100057882 */ /* 0x000fe20000000000 */
[----:B------:R-:W-:Y:S01]  /*0280*/  UMOV UR8, 0x2 ;  /* 0x0000000200087882 */ /* 0x000fe20000000000 */
[----:B------:R-:W-:Y:S01]  /*0290*/  ELECT P0, URZ, PT ;  /* 0x00000000003f782f */ /* 0x000fe20003800000 */
[----:B------:R-:W-:-:S04]  /*02a0*/  UIADD3 UR8, -UR8, 0x100000, URZ ;  /* 0x0010000008087890 */ /* 0x000fc8000fffe13f */
[----:B------:R-:W-:Y:S02]  /*02b0*/  USHF.L.U32 UR9, UR8, 0xb, URZ ;  /* 0x0000000b08097899 */ /* 0x000fe4000800063f */
[----:B------:R-:W-:Y:S02]  /*02c0*/  USHF.L.U32 UR8, UR8, 0x1, URZ ;  /* 0x0000000108087899 */ /* 0x000fe4000800063f */
[----:B0-----:R-:W-:Y:S02]  /*02d0*/  ULEA UR7, UR7, UR4, 0x18 ;  /* 0x0000000407077291 */ /* 0x001fe4000f8ec03f */
[----:B------:R-:W-:-:S04]  /*02e0*/  UIADD3 UR4, -UR5, 0x100000, URZ ;  /* 0x0010000005047890 */ /* 0x000fc8000fffe13f */
[----:B------:R-:W-:Y:S02]  /*02f0*/  USHF.L.U32 UR5, UR4, 0xb, URZ ;  /* 0x0000000b04057899 */ /* 0x000fe4000800063f */
[----:B------:R-:W-:Y:S01]  /*0300*/  USHF.L.U32 UR4, UR4, 0x1, URZ ;  /* 0x0000000104047899 */ /* 0x000fe2000800063f */
[----:B------:R-:W0:Y:S11]  /*0310*/  FENCE.VIEW.ASYNC.S ;  /* 0x00000000000073c6 */ /* 0x000e360000000000 */
[----:B0-----:R0:W1:Y:S01]  /*0320*/  SYNCS.EXCH.64 URZ, [UR7], UR4 ;  /* 0x00000004073f75b2 */ /* 0x0010620008000100 */
[----:B------:R0:W2:Y:S01]  /*0330*/  SYNCS.EXCH.64 URZ, [UR7+0x20], UR8 ;  /* 0x00002008073f75b2 */ /* 0x0000a20008000100 */
[----:B------:R0:W3:Y:S01]  /*0340*/  SYNCS.EXCH.64 URZ, [UR7+0x8], UR4 ;  /* 0x00000804073f75b2 */ /* 0x0000e20008000100 */
[----:B------:R0:W4:Y:S01]  /*0350*/  SYNCS.EXCH.64 URZ, [UR7+0x28], UR8 ;  /* 0x00002808073f75b2 */ /* 0x0001220008000100 */
[----:B------:R0:W0:Y:S01]  /*0360*/  SYNCS.EXCH.64 URZ, [UR7+0x10], UR4 ;  /* 0x00001004073f75b2 */ /* 0x0000220008000100 */
[----:B------:R0:W0:Y:S01]  /*0370*/  SYNCS.EXCH.64 URZ, [UR7+0x30], UR8 ;  /* 0x00003008073f75b2 */ /* 0x0000220008000100 */
[----:B------:R0:W0:Y:S01]  /*0380*/  SYNCS.EXCH.64 URZ, [UR7+0x18], UR4 ;  /* 0x00001804073f75b2 */ /* 0x0000220008000100 */
[----:B------:R0:W0:Y:S01]  /*0390*/  SYNCS.EXCH.64 URZ, [UR7+0x38], UR8 ;  /* 0x00003808073f75b2 */ /* 0x0000220008000100 */
[----:B------:R-:W-:Y:S01]  /*03a0*/  NOP ;  /* 0x0000000000007918 */ /* 0x000fe20000000000 */
.L_x_2:
[----:B------:R-:W5:Y:S01]  /*03b0*/  SHFL.IDX PT, R10, R0, RZ, 0x1f ;  /* 0x00001fff000a7589 */ /* 0x000f6200000e0000 */
[----:B------:R-:W1:Y:S01]  /*03c0*/  S2UR UR15, SR_CTAID.X ;  /* 0x00000000000f79c3 */ /* 0x000e620000002500 */
[----:B------:R-:W-:Y:S02]  /*03d0*/  ELECT P0, URZ, PT ;  /* 0x00000000003f782f */ /* 0x000fe40003800000 */
[----:B------:R-:W-:Y:S01]  /*03e0*/  SHF.R.S32.HI R11, RZ, 0x1f, R6 ;  /* 0x0000001fff0b7819 */ /* 0x000fe20000011406 */
[----:B------:R1:W2:Y:S01]  /*03f0*/  SHFL.IDX PT, R8, R0, RZ, 0x1f ;  /* 0x00001fff00087589 */ /* 0x0002a200000e0000 */
[----:B------:R-:W-:Y:S02]  /*0400*/  ELECT P1, URZ, PT ;  /* 0x00000000003f782f */ /* 0x000fe40003820000 */
[----:B------:R-:W-:Y:S01]  /*0410*/  LOP3.LUT R2, R2, 0xffffff80, RZ, 0xc0, !PT ;  /* 0xffffff8002027812 */ /* 0x000fe200078ec0ff */
[----:B0-----:R-:W-:Y:S01]  /*0420*/  ULDC UR4, c[0x0][0x150] ;  /* 0x0000540000047ab9 */ /* 0x001fe20000000800 */
[----:B------:R-:W-:Y:S01]  /*0430*/  LEA.HI R11, R11, R6, RZ, 0x2 ;  /* 0x000000060b0b7211 */ /* 0x000fe200078f10ff */
[----:B------:R-:W0:Y:S01]  /*0440*/  S2UR UR8, SR_CTAID.Y ;  /* 0x00000000000879c3 */ /* 0x000e220000002600 */
[----:B------:R-:W-:Y:S01]  /*0450*/  NOP ;  /* 0x0000000000007918 */ /* 0x000fe20000000000 */
[----:B------:R-:W-:Y:S01]  /*0460*/  IMAD.IADD R4, R3, 0x1, -R2 ;  /* 0x0000000103047824 */ /* 0x000fe200078e0a02 */
[----:B------:R-:W-:Y:S01]  /*0470*/  LOP3.LUT R11, R11, 0x3ffffffc, RZ, 0xc0, !PT ;  /* 0x3ffffffc0b0b7812 */ /* 0x000fe200078ec0ff */
[----:B------:R-:W-:Y:S01]  /*0480*/  NOP ;  /* 0x0000000000007918 */ /* 0x000fe20000000000 */
[----:B------:R-:W-:Y:S01]  /*0490*/  ULDC UR17, c[0x0][0x148] ;  /* 0x0000520000117ab9 */ /* 0x000fe20000000800 */
[----:B------:R-:W-:Y:S01]  /*04a0*/  UMOV UR20, 0x80 ;  /* 0x0000008000147882 */ /* 0x000fe20000000000 */
[----:B------:R-:W-:Y:S01]  /*04b0*/  SHF.R.S32.HI R9, RZ, 0x1f, R4 ;  /* 0x0000001fff097819 */ /* 0x000fe20000011404 */
[----:B------:R-:W-:Y:S01]  /*04c0*/  IMAD.IADD R11, R6, 0x1, -R11 ;  /* 0x00000001060b7824 */ /* 0x000fe200078e0a0b */
[----:B------:R-:W-:Y:S01]  /*04d0*/  ULDC UR12, c[0x0][0x144] ;  /* 0x00005100000c7ab9 */ /* 0x000fe20000000800 */
[----:B------:R-:W3:Y:S01]  /*04e0*/  SHFL.IDX PT, R5, R5, RZ, 0x1f ;  /* 0x00001fff05057589 */ /* 0x000ee200000e0000 */
[----:B------:R-:W-:-:S02]  /*04f0*/  LEA.HI R2, R9, R4, RZ, 0x3 ;  /* 0x0000000409027211 */ /* 0x000fc400078f18ff */
[----:B------:R-:W-:Y:S02]  /*0500*/  ISETP.NE.AND P3, PT, RZ, UR19, PT ;  /* 0x00000013ff007c0c */ /* 0x000fe4000bf65270 */
[----:B-----5:R-:W-:Y:S02]  /*0510*/  ISETP.NE.OR P0, PT, R10, RZ, !P0 ;  /* 0x000000ff0a00720c */ /* 0x020fe40004705670 */
[----:B-1----:R-:W-:Y:S02]  /*0520*/  I2FP.F32.U32 R0, UR15 ;  /* 0x0000000f00007c45 */ /* 0x002fe40008201000 */
[----:B--2---:R-:W-:Y:S02]  /*0530*/  ISETP.NE.OR P1, PT, R8, RZ, !P1 ;  /* 0x000000ff0800720c */ /* 0x004fe40004f25670 */
[----:B------:R-:W-:Y:S01]  /*0540*/  SHF.R.S32.HI R7, RZ, 0x3, R2 ;  /* 0x00000003ff077819 */ /* 0x000fe20000011402 */
[----:B------:R-:W-:Y:S01]  /*0550*/  FMUL R0, R0, UR4 ;  /* 0x0000000400007c20 */ /* 0x000fe20008400000 */
[----:B------:R-:W-:Y:S01]  /*0560*/  ULDC UR4, c[0x0][0x154] ;  /* 0x0000550000047ab9 */ /* 0x000fe20000000800 */
[----:B0-----:R-:W-:-:S02]  /*0570*/  I2FP.F32.U32 R6, UR8 ;  /* 0x0000000800067c45 */ /* 0x001fc40008201000 */
[----:B------:R-:W-:Y:S02]  /*0580*/  SHF.R.S32.HI R2, RZ, 0x1f, R2 ;  /* 0x0000001fff027819 */ /* 0x000fe40000011402 */
[----:B------:R-:W-:Y:S01]  /*0590*/  VOTEU.ALL UP2, P0 ;  /* 0x00000000003f7886 */ /* 0x000fe20000040000 */
[----:B------:R-:W-:Y:S01]  /*05a0*/  FMUL R6, R6, UR4 ;  /* 0x0000000406067c20 */ /* 0x000fe20008400000 */
[----:B------:R-:W0:Y:S01]  /*05b0*/  F2I.U32.TRUNC.NTZ R0, R0 ;  /* 0x0000000000007305 */ /* 0x000e22000020f000 */
[----:B------:R-:W-:Y:S01]  /*05c0*/  LEA.HI R2, R2, R7, RZ, 0x2 ;  /* 0x0000000702027211 */ /* 0x000fe200078f10ff */
[----:B------:R-:W-:Y:S01]  /*05d0*/  VOTEU.ALL UP3, P1 ;  /* 0x00000000003f7886 */ /* 0x000fe20000860000 */
[----:B------:R-:W1:Y:S01]  /*05e0*/  @!UP2 S2UR UR11, SR_CgaCtaId ;  /* 0x00000000000ba9c3 */ /* 0x000e620000008800 */
[----:B------:R-:W-:Y:S01]  /*05f0*/  UMOV UR4, 0x20 ;  /* 0x0000002000047882 */ /* 0x000fe20000000000 */
[----:B------:R-:W-:Y:S01]  /*0600*/  LOP3.LUT R2, R2, 0xfffffffc, RZ, 0xc0, !PT ;  /* 0xfffffffc02027812 */ /* 0x000fe200078ec0ff */
[----:B------:R-:W-:Y:S01]  /*0610*/  @!UP2 UMOV UR10, 0x400 ;  /* 0x00000400000aa882 */ /* 0x000fe20000000000 */
[----:B------:R-:W-:-:S04]  /*0620*/  @!UP2 UIADD3 UR4, -UR4, 0x100000, URZ ;  /* 0x001000000404a890 */ /* 0x000fc8000fffe13f */
[----:B------:R-:W-:Y:S02]  /*0630*/  @!UP2 USHF.L.U32 UR5, UR4, 0xb, URZ ;  /* 0x0000000b0405a899 */ /* 0x000fe4000800063f */
[----:B------:R-:W-:Y:S01]  /*0640*/  @!UP2 USHF.L.U32 UR4, UR4, 0x1, URZ ;  /* 0x000000010404a899 */ /* 0x000fe2000800063f */
[----:B------:R-:W2:Y:S01]  /*0650*/  F2I.U32.TRUNC.NTZ R6, R6 ;  /* 0x0000000600067305 */ /* 0x000ea2000020f000 */
[----:B------:R-:W-:Y:S01]  /*0660*/  VOTEU.ALL UP0, P0 ;  /* 0x00000000003f7886 */ /* 0x000fe20000000000 */
[----:B------:R-:W-:Y:S01]  /*0670*/  IMAD.IADD R2, R7, 0x1, -R2 ;  /* 0x0000000107027824 */ /* 0x000fe200078e0a02 */
[----:B------:R-:W5:Y:S01]  /*0680*/  @!UP3 S2UR UR18, SR_CgaCtaId ;  /* 0x000000000012b9c3 */ /* 0x000f620000008800 */
[----:B------:R-:W-:Y:S01]  /*0690*/  VOTEU.ALL UP1, P0 ;  /* 0x00000000003f7886 */ /* 0x000fe20000020000 */
[----:B------:R-:W-:Y:S01]  /*06a0*/  @!UP3 UMOV UR16, 0x400 ;  /* 0x000004000010b882 */ /* 0x000fe20000000000 */
[----:B------:R-:W-:Y:S01]  /*06b0*/  IMAD R2, R11, 0x4, R2 ;  /* 0x000000040b027824 */ /* 0x000fe200078e0202 */
[----:B0-----:R-:W-:Y:S01]  /*06c0*/  R2UR UR7, R0 ;  /* 0x00000000000772ca */ /* 0x001fe200000e0000 */
[----:B------:R-:W-:Y:S01]  /*06d0*/  VOTEU.ALL UP4, P1 ;  /* 0x00000000003f7886 */ /* 0x000fe20000880000 */
[----:B------:R-:W-:Y:S01]  /*06e0*/  VOTEU.ALL UP5, P1 ;  /* 0x00000000003f7886 */ /* 0x000fe200008a0000 */
[----:B------:R-:W-:Y:S01]  /*06f0*/  IMAD.SHL.U32 R7, R2, 0x4, RZ ;  /* 0x0000000402077824 */ /* 0x000fe200078e00ff */
[----:B------:R-:W0:Y:S01]  /*0700*/  LDC R0, c[0x0][0x140] ;  /* 0x00005000ff007b82 */ /* 0x000e220000000800 */
[----:B------:R-:W-:-:S02]  /*0710*/  LOP3.LUT P0, RZ, R4, 0x7, RZ, 0xc0, !PT ;  /* 0x0000000704ff7812 */ /* 0x000fc4000780c0ff */
[----:B--2---:R-:W-:Y:S02]  /*0720*/  R2UR UR9, R6 ;  /* 0x00000000060972ca */ /* 0x004fe400000e0000 */
[----:B------:R-:W-:Y:S01]  /*0730*/  LOP3.LUT R22, R2, 0xc, R7, 0x78, !PT ;  /* 0x0000000c02167812 */ /* 0x000fe200078e7807 */
[----:B-1----:R-:W-:Y:S02]  /*0740*/  @!UP2 ULEA UR13, UR11, UR10, 0x18 ;  /* 0x0000000a0b0da291 */ /* 0x002fe4000f8ec03f */
[----:B------:R-:W-:-:S04]  /*0750*/  @!UP3 UIADD3 UR10, -UR20, 0x100000, URZ ;  /* 0x00100000140ab890 */ /* 0x000fc8000fffe13f */
[----:B------:R-:W-:Y:S02]  /*0760*/  @!UP3 USHF.L.U32 UR11, UR10, 0xb, URZ ;  /* 0x0000000b0a0bb899 */ /* 0x000fe4000800063f */
[----:B------:R-:W-:Y:S01]  /*0770*/  @!UP3 USHF.L.U32 UR10, UR10, 0x1, URZ ;  /* 0x000000010a0ab899 */ /* 0x000fe2000800063f */
[----:B------:R-:W-:Y:S01]  /*0780*/  ISETP.LT.U32.AND P0, PT, R22, 0x2, !P0 ;  /* 0x000000021600780c */ /* 0x000fe20004701070 */
[----:B------:R-:W-:Y:S01]  /*0790*/  UIADD3 UR7, -UR7, URZ, URZ ;  /* 0x0000003f07077290 */ /* 0x000fe2000fffe13f */
[----:B------:R-:W-:Y:S01]  /*07a0*/  VOTEU.ALL UP2, P1 ;  /* 0x00000000003f7886 */ /* 0x000fe20000840000 */
[----:B-----5:R-:W-:Y:S02]  /*07b0*/  @!UP3 ULEA UR16, UR18, UR16, 0x18 ;  /* 0x000000101210b291 */ /* 0x020fe4000f8ec03f */
[----:B------:R-:W-:Y:S01]  /*07c0*/  UIADD3 UR9, -UR9, URZ, URZ ;  /* 0x0000003f09097290 */ /* 0x000fe2000fffe13f */
[----:B------:R-:W1:Y:S02]  /*07d0*/  FENCE.VIEW.ASYNC.S ;  /* 0x00000000000073c6 */ /* 0x000e640000000000 */
[----:B-1----:R-:W1:Y:S01]  /*07e0*/  @!UP0 SYNCS.EXCH.64 URZ, [UR13+0x70], UR4 ;  /* 0x000070040d3f85b2 */ /* 0x002e620008000100 */
[----:B------:R-:W-:Y:S01]  /*07f0*/  UIMAD UR7, UR12, UR7, UR15 ;  /* 0x000000070c0772a4 */ /* 0x000fe2000f8e020f */
[----:B------:R-:W-:Y:S01]  /*0800*/  VOTEU.ALL UP3, P1 ;  /* 0x00000000003f7886 */ /* 0x000fe20000860000 */
[----:B0-----:R-:W-:Y:S01]  /*0810*/  ISETP.EQ.U32.AND P2, PT, R0, 0x1, PT ;  /* 0x000000010000780c */ /* 0x001fe20003f42070 */
[----:B------:R0:W2:Y:S01]  /*0820*/  @!UP1 SYNCS.EXCH.64 URZ, [UR13+0x78], UR4 ;  /* 0x000078040d3f95b2 */ /* 0x0000a20008000100 */
[----:B------:R-:W-:Y:S01]  /*0830*/  NOP ;  /* 0x0000000000007918 */ /* 0x000fe20000000000 */
[----:B0-----:R-:W-:Y:S01]  /*0840*/  UIMAD UR4, UR17, UR9, UR8 ;  /* 0x00000009110472a4 */ /* 0x001fe2000f8e0208 */
[----:B------:R0:W0:Y:S05]  /*0850*/  @!UP2 SYNCS.EXCH.64 URZ, [UR16+0x50], UR10 ;  /* 0x0000500a103fa5b2 */ /* 0x00002a0008000100 */
[----:B------:R-:W-:-:S04]  /*0860*/  ISETP.NE.AND P1, PT, R22, UR4, PT ;  /* 0x0000000416007c0c */ /* 0x000fc8000bf25270 */
[----:B------:R-:W-:-:S04]  /*0870*/  ISETP.EQ.OR P1, PT, RZ, UR7, !P1 ;  /* 0x00000007ff007c0c */ /* 0x000fc8000cf22670 */
[----:B------:R-:W-:-:S04]  /*0880*/  PLOP3.LUT P0, PT, P0, P1, PT, 0x80, 0x0 ;  /* 0x000000000000781c */ /* 0x000fc80000703070 */
[----:B------:R-:W-:Y:S01]  /*0890*/  P2R R99, PR, RZ, 0x1 ;  /* 0x00000001ff637803 */ /* 0x000fe20000000000 */
[----:B------:R0:W0:Y:S01]  /*08a0*/  @!UP3 SYNCS.EXCH.64 URZ, [UR16+0x58], UR10 ;  /* 0x0000580a103fb5b2 */ /* 0x0000220008000100 */
[----:B------:R0:W0:Y:S01]  /*08b0*/  @!UP4 SYNCS.EXCH.64 URZ, [UR16+0x60], UR10 ;  /* 0x0000600a103fc5b2 */ /* 0x0000220008000100 */
[----:B------:R0:W0:Y:S01]  /*08c0*/  @!UP5 SYNCS.EXCH.64 URZ, [UR16+0x68], UR10 ;  /* 0x0000680a103fd5b2 */ /* 0x0000220008000100 */
[----:B------:R-:W-:Y:S01]  /*08d0*/  NOP ;  /* 0x0000000000007918 */ /* 0x000fe20000000000 */
[----:B-123--:R-:W-:Y:S05]  /*08e0*/  @!P2 BRA `(.L_x_3) ;  /* 0x000000000008a947 */ /* 0x00efea0003800000 */
[----:B0---4-:R-:W-:Y:S01]  /*08f0*/  UCGABAR_ARV ;  /* 0x00000000000079c7 */ /* 0x011fe20008000000 */
[----:B------:R-:W-:Y:S05]  /*0900*/  BRA `(.L_x_4) ;  /* 0x0000000000047947 */ /* 0x000fea0003800000 */
.L_x_3:
[----:B0---4-:R-:W-:Y:S01]  /*0910*/  NOP ;  /* 0x0000000000007918 */ /* 0x011fe20000000000 */
.L_x_4:
[----:B------:R-:W-:Y:S01]  /*0920*/  ULDC.64 UR4, c[0x0][0x598] ;  /* 0x0001660000047ab9 */ /* 0x000fe20000000a00 */
[----:B------:R-:W-:Y:S01]  /*0930*/  ULDC.64 UR54, c[0x0][0x208] ;  /* 0x0000820000367ab9 */ /* 0x000fe20000000a00 */
[----:B------:R-:W-:-:S04]  /*0940*/  ISETP.NE.U32.AND P0, PT, RZ, UR4, PT ;  /* 0x00000004ff007c0c */ /* 0x000fc8000bf05070 */
[----:B------:R-:W-:-:S13]  /*0950*/  ISETP.NE.AND.EX P0, PT, RZ, UR5, PT, P0 ;  /* 0x00000005ff007c0c */ /* 0x000fda000bf05300 */
[----:B------:R-:W-:Y:S05]  /*0960*/  @!P0 BRA `(.L_x_5) ;  /* 0x00000000001c8947 */ /* 0x000fea0003800000 */
[----:B------:R-:W0:Y:S02]  /*0970*/  LDC.64 R6, c[0x0][0x598] ;  /* 0x00016600ff067b82 */ /* 0x000e240000000a00 */
[----:B0-----:R-:W2:Y:S02]  /*0980*/  LDG.E.64 R6, desc[UR54][R6.64] ;  /* 0x0000003606067981 */ /* 0x001ea4000c1e1b00 */
[----:B--2---:R-:W-:-:S04]  /*0990*/  ISETP.NE.U32.AND P0, PT, R6, RZ, PT ;  /* 0x000000ff0600720c */ /* 0x004fc80003f05070 */
[----:B------:R-:W-:-:S13]  /*09a0*/  ISETP.NE.AND.EX P0, PT, R7, RZ, PT, P0 ;  /* 0x000000ff0700720c */ /* 0x000fda0003f05300 */
[----:B------:R-:W-:Y:S05]  /*09b0*/  @!P0 BRA `(.L_x_5) ;  /* 0x0000000000088947 */ /* 0x000fea0003800000 */
[----:B------:R0:W5:Y:S01]  /*09c0*/  LD.E R23, desc[UR54][R6.64] ;  /* 0x0000003606177980 */ /* 0x000162000c101900 */
[----:B------:R-:W-:Y:S05]  /*09d0*/  BRA `(.L_x_6) ;  /* 0x0000000000247947 */ /* 0x000fea0003800000 */
.L_x_5:
[----:B------:R-:W-:Y:S02]  /*09e0*/  ULDC.64 UR4, c[0x0][0x588] ;  /* 0x0001620000047ab9 */ /* 0x000fe40000000a00 */
[----:B------:R-:W-:-:S04]  /*09f0*/  ISETP.NE.U32.AND P0, PT, RZ, UR4, PT ;  /* 0x00000004ff007c0c */ /* 0x000fc8000bf05070 */
[----:B------:R-:W-:-:S13]  /*0a00*/  ISETP.NE.AND.EX P0, PT, RZ, UR5, PT, P0 ;  /* 0x00000005ff007c0c */ /* 0x000fda000bf05300 */
[----:B------:R-:W-:Y:S05]  /*0a10*/  @!P0 BRA `(.L_x_7) ;  /* 0x00000000000c8947 */ /* 0x000fea0003800000 */
[----:B------:R-:W0:Y:S02]  /*0a20*/  LDC.64 R6, c[0x0][0x588] ;  /* 0x00016200ff067b82 */ /* 0x000e240000000a00 */
[----:B0-----:R1:W5:Y:S01]  /*0a30*/  LDG.E R23, desc[UR54][R6.64] ;  /* 0x0000003606177981 */ /* 0x001362000c1e1900 */
[----:B------:R-:W-:Y:S05]  /*0a40*/  BRA `(.L_x_6) ;  /* 0x0000000000087947 */ /* 0x000fea0003800000 */
.L_x_7:
[----:B------:R-:W-:Y:S02]  /*0a50*/  ULDC UR4, c[0x0][0x580] ;  /* 0x0001600000047ab9 */ /* 0x000fe40000000800 */
[----:B------:R-:W-:-:S07]  /*0a60*/  IMAD.U32 R23, RZ, RZ, UR4 ;  /* 0x00000004ff177e24 */ /* 0x000fce000f8e00ff */
.L_x_6:
[----:B------:R-:W-:Y:S02]  /*0a70*/  ULDC.64 UR4, c[0x0][0x5a0] ;  /* 0x0001680000047ab9 */ /* 0x000fe40000000a00 */
[----:B------:R-:W-:-:S04]  /*0a80*/  ISETP.NE.U32.AND P0, PT, RZ, UR4, PT ;  /* 0x00000004ff007c0c */ /* 0x000fc8000bf05070 */
[----:B------:R-:W-:-:S13]  /*0a90*/  ISETP.NE.AND.EX P0, PT, RZ, UR5, PT, P0 ;  /* 0x00000005ff007c0c */ /* 0x000fda000bf05300 */
[----:B------:R-:W-:Y:S05]  /*0aa0*/  @!P0 BRA `(.L_x_8) ;  /* 0x00000000001c8947 */ /* 0x000fea0003800000 */
[----:B01----:R-:W0:Y:S02]  /*0ab0*/  LDC.64 R6, c[0x0][0x5a0] ;  /* 0x00016800ff067b82 */ /* 0x003e240000000a00 */
[----:B0-----:R-:W2:Y:S02]  /*0ac0*/  LDG.E.64 R6, desc[UR54][R6.64] ;  /* 0x0000003606067981 */ /* 0x001ea4000c1e1b00 */
[----:B--2---:R-:W-:-:S04]  /*0ad0*/  ISETP.NE.U32.AND P0, PT, R6, RZ, PT ;  /* 0x000000ff0600720c */ /* 0x004fc80003f05070 */
[----:B------:R-:W-:-:S13]  /*0ae0*/  ISETP.NE.AND.EX P0, PT, R7, RZ, PT, P0 ;  /* 0x000000ff0700720c */ /* 0x000fda0003f05300 */
[----:B------:R-:W-:Y:S05]  /*0af0*/  @!P0 BRA `(.L_x_8) ;  /* 0x0000000000088947 */ /* 0x000fea0003800000 */
[----:B------:R0:W5:Y:S01]  /*0b00*/  LD.E R88, desc[UR54][R6.64] ;  /* 0x0000003606587980 */ /* 0x000162000c101900 */
[----:B------:R-:W-:Y:S05]  /*0b10*/  BRA `(.L_x_9) ;  /* 0x0000000000247947 */ /* 0x000fea0003800000 */
.L_x_8:
[----:B------:R-:W-:Y:S02]  /*0b20*/  ULDC.64 UR4, c[0x0][0x590] ;  /* 0x0001640000047ab9 */ /* 0x000fe40000000a00 */
[----:B------:R-:W-:-:S04]  /*0b30*/  ISETP.NE.U32.AND P0, PT, RZ, UR4, PT ;  /* 0x00000004ff007c0c */ /* 0x000fc8000bf05070 */
[----:B------:R-:W-:-:S13]  /*0b40*/  ISETP.NE.AND.EX P0, PT, RZ, UR5, PT, P0 ;  /* 0x00000005ff007c0c */ /* 0x000fda000bf05300 */
[----:B------:R-:W-:Y:S05]  /*0b50*/  @!P0 BRA `(.L_x_10) ;  /* 0x00000000000c8947 */ /* 0x000fea0003800000 */
[----:B------:R-:W2:Y:S02]  /*0b60*/  LDC.64 R88, c[0x0][0x590] ;  /* 0x00016400ff587b82 */ /* 0x000ea40000000a00 */
[----:B--2---:R2:W5:Y:S01]  /*0b70*/  LDG.E R88, desc[UR54][R88.64] ;  /* 0x0000003658587981 */ /* 0x004562000c1e1900 */
[----:B------:R-:W-:Y:S05]  /*0b80*/  BRA `(.L_x_9) ;  /* 0x0000000000087947 */ /* 0x000fea0003800000 */
.L_x_10:
[----:B------:R-:W-:Y:S02]  /*0b90*/  ULDC UR4, c[0x0][0x584] ;  /* 0x0001610000047ab9 */ /* 0x000fe40000000800 */
[----:B------:R-:W-:-:S07]  /*0ba0*/  IMAD.U32 R88, RZ, RZ, UR4 ;  /* 0x00000004ff587e24 */ /* 0x000fce000f8e00ff */
.L_x_9:
[----:B------:R-:W-:Y:S01]  /*0bb0*/  ULDC UR4, c[0x0][0x65c] ;  /* 0x0001970000047ab9 */ /* 0x000fe20000000800 */
[----:B01----:R-:W0:Y:S01]  /*0bc0*/  LDC.64 R6, c[0x0][0x650] ;  /* 0x00019400ff067b82 */ /* 0x003e220000000a00 */
[----:B------:R-:W-:Y:S01]  /*0bd0*/  UISETP.NE.AND UP2, UPT, UR4, 0x1, UPT ;  /* 0x000000010400788c */ /* 0x000fe2000bf45270 */
[----:B------:R-:W-:Y:S01]  /*0be0*/  IMAD.MOV.U32 R18, RZ, RZ, -0x1 ;  /* 0xffffffffff127424 */ /* 0x000fe200078e00ff */
[----:B------:R-:W-:Y:S01]  /*0bf0*/  UISETP.NE.AND UP0, UPT, UR19, 0x2, UPT ;  /* 0x000000021300788c */ /* 0x000fe2000bf05270 */
[----:B------:R-:W-:Y:S01]  /*0c00*/  IMAD.MOV.U32 R2, RZ, RZ, -0x1 ;  /* 0xffffffffff027424 */ /* 0x000fe200078e00ff */
[----:B------:R-:W-:Y:S01]  /*0c10*/  UP2UR UR38, UPR, URZ, 0x4 ;  /* 0x000000043f267883 */ /* 0x000fe20008000000 */
[----:B------:R-:W-:-:S06]  /*0c20*/  IMAD.MOV.U32 R19, RZ, RZ, -0x1 ;  /* 0xffffffffff137424 */ /* 0x000fcc00078e00ff */
[----:B------:R-:W-:Y:S01]  /*0c30*/  @UP2 ULDC UR12, c[0x0][0x10] ;  /* 0x00000400000c2ab9 */ /* 0x000fe20000000800 */
[----:B------:R-:W-:Y:S01]  /*0c40*/  @UP2 UMOV UR4, UR8 ;  /* 0x0000000800042c82 */ /* 0x000fe20008000000 */
[----:B------:R-:W-:Y:S01]  /*0c50*/  @UP2 UMOV UR5, URZ ;  /* 0x0000003f00052c82 */ /* 0x000fe20008000000 */
[----:B------:R-:W-:Y:S01]  /*0c60*/  @!UP2 ULDC UR16, c[0x0][0xc] ;  /* 0x000003000010aab9 */ /* 0x000fe20000000800 */
[----:B------:R-:W-:Y:S01]  /*0c70*/  @UP2 UIMAD.WIDE.U32 UR12, UR15, UR12, UR4 ;  /* 0x0000000c0f0c22a5 */ /* 0x000fe2000f8e0004 */
[----:B------:R-:W-:Y:S02]  /*0c80*/  ULDC UR10, c[0x0][0xc] ;  /* 0x00000300000a7ab9 */ /* 0x000fe40000000800 */
[----:B------:R-:W-:Y:S01]  /*0c90*/  @UP2 UMOV UR4, URZ ;  /* 0x0000003f00042c82 */ /* 0x000fe20008000000 */
[----:B------:R-:W-:Y:S01]  /*0ca0*/  UMOV UR5, URZ ;  /* 0x0000003f00057c82 */ /* 0x000fe20008000000 */
[----:B------:R-:W-:Y:S01]  /*0cb0*/  @UP2 UIADD3 UR18, UR13, UR4, URZ ;  /* 0x000000040d122290 */ /* 0x000fe2000fffe03f */
[----:B------:R-:W-:-:S02]  /*0cc0*/  ULDC UR11, c[0x0][0x10] ;  /* 0x00000400000b7ab9 */ /* 0x000fc40000000800 */
[----:B------:R-:W-:Y:S01]  /*0cd0*/  UMOV UR4, UR15 ;  /* 0x0000000f00047c82 */ /* 0x000fe20008000000 */
[----:B------:R-:W-:Y:S02]  /*0ce0*/  UIMAD.WIDE.U32 UR10, UR10, UR11, URZ ;  /* 0x0000000b0a0a72a5 */ /* 0x000fe4000f8e003f */
[----:B------:R-:W-:Y:S01]  /*0cf0*/  @!UP2 UIMAD.WIDE.U32 UR4, UR8, UR16, UR4 ;  /* 0x000000100804a2a5 */ /* 0x000fe2000f8e0004 */
[----:B------:R-:W-:Y:S02]  /*0d00*/  ULDC UR13, c[0x0][0x14] ;  /* 0x00000500000d7ab9 */ /* 0x000fe40000000800 */
[----:B------:R-:W-:Y:S02]  /*0d10*/  UIMAD.WIDE.U32 UR52, UR10, UR13, URZ ;  /* 0x0000000d0a3472a5 */ /* 0x000fe4000f8e003f */
[----:B------:R-:W-:Y:S02]  /*0d20*/  UIMAD UR37, UR11, UR13, URZ ;  /* 0x0000000d0b2572a4 */ /* 0x000fe4000f8e023f */
[----:B------:R-:W-:Y:S01]  /*0d30*/  @!UP2 UMOV UR12, UR4 ;  /* 0x00000004000cac82 */ /* 0x000fe20008000000 */
[----:B------:R-:W-:Y:S01]  /*0d40*/  @!UP2 UMOV UR18, UR5 ;  /* 0x000000050012ac82 */ /* 0x000fe20008000000 */
[----:B------:R-:W-:-:S02]  /*0d50*/  UIADD3 UR37, UR53, UR37, URZ ;  /* 0x0000002535257290 */ /* 0x000fc4000fffe03f */
[----:B------:R-:W-:-:S04]  /*0d60*/  UIADD3 UR4, UP1, UR12, UR52, URZ ;  /* 0x000000340c047290 */ /* 0x000fc8000ff3e03f */
[----:B------:R-:W-:Y:S02]  /*0d70*/  UIADD3.X UR5, UR18, UR37, URZ, UP1, !UPT ;  /* 0x0000002512057290 */ /* 0x000fe40008ffe43f */
[----:B------:R-:W-:Y:S02]  /*0d80*/  USEL UR4, UR4, UR12, !UP0 ;  /* 0x0000000c04047287 */ /* 0x000fe4000c000000 */
[----:B------:R-:W-:-:S04]  /*0d90*/  USEL UR5, UR5, UR18, !UP0 ;  /* 0x0000001205057287 */ /* 0x000fc8000c000000 */
[----:B0-----:R-:W-:Y:S01]  /*0da0*/  ISETP.LE.U32.AND P0, PT, R6, UR4, PT ;  /* 0x0000000406007c0c */ /* 0x001fe2000bf03070 */
[----:B------:R-:W-:Y:S02]  /*0db0*/  IMAD.U32 R16, RZ, RZ, UR4 ;  /* 0x00000004ff107e24 */ /* 0x000fe4000f8e00ff */
[----:B------:R-:W-:Y:S02]  /*0dc0*/  IMAD.U32 R0, RZ, RZ, UR5 ;  /* 0x00000005ff007e24 */ /* 0x000fe4000f8e00ff */
[----:B------:R-:W-:-:S03]  /*0dd0*/  IMAD.U32 R17, RZ, RZ, UR5 ;  /* 0x00000005ff117e24 */ /* 0x000fc6000f8e00ff */
[----:B------:R-:W-:Y:S02]  /*0de0*/  ISETP.GE.U32.AND.EX P0, PT, R0, R7, PT, P0 ;  /* 0x000000070000720c */ /* 0x000fe40003f06100 */
[----:B------:R-:W-:-:S11]  /*0df0*/  PRMT R0, RZ, 0x7610, R0 ;  /* 0x00007610ff007816 */ /* 0x000fd60000000000 */
[----:B------:R-:W-:Y:S05]  /*0e00*/  @P0 BRA `(.L_x_11) ;  /* 0x0000000400500947 */ /* 0x000fea0003800000 */
[----:B------:R-:W-:Y:S01]  /*0e10*/  ULDC.64 UR18, c[0x0][0x628] ;  /* 0x00018a0000127ab9 */ /* 0x000fe20000000a00 */
[C---:B------:R-:W-:Y:S01]  /*0e20*/  R2UR UR20, R16.reuse ;  /* 0x00000000101472ca */ /* 0x040fe200000e0000 */
[----:B------:R-:W-:Y:S01]  /*0e30*/  ULDC UR16, c[0x0][0x630] ;  /* 0x00018c0000107ab9 */ /* 0x000fe20000000800 */
[----:B------:R-:W-:Y:S02]  /*0e40*/  ISETP.NE.U32.AND P0, PT, RZ, UR18, PT ;  /* 0x00000012ff007c0c */ /* 0x000fe4000bf05070 */
[----:B------:R-:W-:Y:S02]  /*0e50*/  R2UR UR4, R16 ;  /* 0x00000000100472ca */ /* 0x000fe400000e0000 */
[----:B------:R-:W-:Y:S02]  /*0e60*/  ISETP.NE.AND.EX P0, PT, RZ, UR19, PT, P0 ;  /* 0x00000013ff007c0c */ /* 0x000fe4000bf05300 */
[----:B------:R-:W-:-:S11]  /*0e70*/  R2UR UR5, R17 ;  /* 0x00000000110572ca */ /* 0x000fd600000e0000 */
[----:B------:R-:W-:Y:S05]  /*0e80*/  @!P0 BRA `(.L_x_12) ;  /* 0x0000000000308947 */ /* 0x000fea0003800000 */
[----:B------:R-:W-:Y:S01]  /*0e90*/  R2UR UR4, R16 ;  /* 0x00000000100472ca */ /* 0x000fe200000e0000 */
[----:B------:R-:W-:Y:S01]  /*0ea0*/  ULDC UR12, c[0x0][0x634] ;  /* 0x00018d00000c7ab9 */ /* 0x000fe20000000800 */
[----:B------:R-:W-:-:S11]  /*0eb0*/  R2UR UR15, R17 ;  /* 0x00000000110f72ca */ /* 0x000fd600000e0000 */
[----:B------:R-:W-:-:S04]  /*0ec0*/  UIADD3 UR12, UP1, UR4, UR12, URZ ;  /* 0x0000000c040c7290 */ /* 0x000fc8000ff3e03f */
[----:B------:R-:W-:-:S04]  /*0ed0*/  UIADD3.X UR15, URZ, UR15, URZ, UP1, !UPT ;  /* 0x0000000f3f0f7290 */ /* 0x000fc80008ffe43f */
[----:B------:R-:W-:-:S04]  /*0ee0*/  UIMAD.WIDE.U32 UR4, UR15, UR18, URZ ;  /* 0x000000120f0472a5 */ /* 0x000fc8000f8e003f */
[----:B------:R-:W-:Y:S02]  /*0ef0*/  UIMAD.WIDE.U32 UR10, UP1, UR12, UR19, UR4 ;  /* 0x000000130c0a72a5 */ /* 0x000fe4000f820004 */
[----:B------:R-:W-:Y:S02]  /*0f00*/  UIMAD.WIDE.U32 UR4, UR12, UR18, URZ ;  /* 0x000000120c0472a5 */ /* 0x000fe4000f8e003f */
[----:B------:R-:W-:Y:S02]  /*0f10*/  UIADD3.X UR13, URZ, URZ, URZ, UP1, !UPT ;  /* 0x0000003f3f0d7290 */ /* 0x000fe40008ffe43f */
[----:B------:R-:W-:Y:S01]  /*0f20*/  UIADD3 URZ, UP1, UR5, UR10, URZ ;  /* 0x0000000a053f7290 */ /* 0x000fe2000ff3e03f */
[----:B------:R-:W-:-:S03]  /*0f30*/  UMOV UR12, UR11 ;  /* 0x0000000b000c7c82 */ /* 0x000fc60008000000 */
[----:B------:R-:W-:-:S12]  /*0f40*/  UIMAD.WIDE.U32.X UR4, UR15, UR19, UR12, UP1 ;  /* 0x000000130f0472a5 */ /* 0x000fd800088e040c */
.L_x_12:
[----:B------:R-:W-:Y:S01]  /*0f50*/  USHF.R.U64 UR4, UR4, UR16, UR5 ;  /* 0x0000001004047299 */ /* 0x000fe20008001205 */
[----:B------:R-:W-:Y:S01]  /*0f60*/  R2UR UR11, R17 ;  /* 0x00000000110b72ca */ /* 0x000fe200000e0000 */
[----:B------:R-:W-:Y:S02]  /*0f70*/  USHF.R.U32.HI UR5, URZ, UR16, UR5 ;  /* 0x000000103f057299 */ /* 0x000fe40008011605 */
[----:B------:R-:W-:Y:S01]  /*0f80*/  UIADD3 UR12, UP1, URZ, -UR4, URZ ;  /* 0x800000043f0c7290 */ /* 0x000fe2000ff3e03f */
[----:B------:R-:W-:Y:S01]  /*0f90*/  ULDC.64 UR18, c[0x0][0x620] ;  /* 0x0001880000127ab9 */ /* 0x000fe20000000a00 */
[----:B------:R-:W-:Y:S02]  /*0fa0*/  UISETP.NE.AND UP2, UPT, UR38, URZ, UPT ;  /* 0x0000003f2600728c */ /* 0x000fe4000bf45270 */
[----:B------:R-:W-:Y:S01]  /*0fb0*/  UIADD3.X UR5, URZ, ~UR5, URZ, UP1, !UPT ;  /* 0x800000053f057290 */ /* 0x000fe20008ffe43f */
[----:B------:R-:W-:Y:S01]  /*0fc0*/  UMOV UR10, UR20 ;  /* 0x00000014000a7c82 */ /* 0x000fe20008000000 */
[----:B------:R-:W-:-:S02]  /*0fd0*/  ULDC UR13, c[0x0][0x618] ;  /* 0x00018600000d7ab9 */ /* 0x000fc40000000800 */
[----:B------:R-:W-:Y:S02]  /*0fe0*/  UIMAD UR5, UR5, UR18, URZ ;  /* 0x00000012050572a4 */ /* 0x000fe4000f8e023f */
[----:B------:R-:W-:Y:S02]  /*0ff0*/  UIMAD.WIDE.U32 UR10, UR12, UR18, UR10 ;  /* 0x000000120c0a72a5 */ /* 0x000fe4000f8e000a */
[----:B------:R-:W-:Y:S02]  /*1000*/  UIMAD UR12, UR12, UR19, UR5 ;  /* 0x000000130c0c72a4 */ /* 0x000fe4000f8e0205 */
[----:B------:R-:W-:Y:S02]  /*1010*/  @UP2 UIMAD UR7, UR17, UR9, UR8 ;  /* 0x00000009110722a4 */ /* 0x000fe4000f8e0208 */
[----:B------:R-:W-:Y:S01]  /*1020*/  UIADD3 UR11, UR11, UR12, URZ ;  /* 0x0000000c0b0b7290 */ /* 0x000fe2000fffe03f */
[----:B------:R-:W-:Y:S01]  /*1030*/  ULDC.64 UR8, c[0x0][0x640] ;  /* 0x0001900000087ab9 */ /* 0x000fe20000000a00 */
[----:B------:R-:W-:-:S02]  /*1040*/  ULDC UR15, c[0x0][0x608] ;  /* 0x00018200000f7ab9 */ /* 0x000fc40000000800 */
[----:B------:R-:W-:Y:S01]  /*1050*/  USHF.R.U64 UR20, UR10, UR13, UR11 ;  /* 0x0000000d0a147299 */ /* 0x000fe2000800120b */
[----:B------:R-:W-:Y:S01]  /*1060*/  ISETP.NE.U32.AND P0, PT, RZ, UR8, PT ;  /* 0x00000008ff007c0c */ /* 0x000fe2000bf05070 */
[----:B------:R-:W-:Y:S01]  /*1070*/  USHF.R.U32.HI UR11, URZ, UR13, UR11 ;  /* 0x0000000d3f0b7299 */ /* 0x000fe2000801160b */
[----:B------:R-:W-:Y:S02]  /*1080*/  ULDC UR21, c[0x0][0x658] ;  /* 0x0001960000157ab9 */ /* 0x000fe40000000800 */
[----:B------:R-:W-:Y:S01]  /*1090*/  ISETP.NE.AND.EX P0, PT, RZ, UR9, PT, P0 ;  /* 0x00000009ff007c0c */ /* 0x000fe2000bf05300 */
[----:B------:R-:W-:Y:S02]  /*10a0*/  USHF.R.U64 UR25, UR20, UR15, UR11 ;  /* 0x0000000f14197299 */ /* 0x000fe4000800120b */
[----:B------:R-:W-:Y:S01]  /*10b0*/  USHF.R.U32.HI UR11, URZ, UR15, UR11 ;  /* 0x0000000f3f0b7299 */ /* 0x000fe2000801160b */
[----:B------:R-:W-:Y:S01]  /*10c0*/  UMOV UR10, 0xffffffff ;  /* 0xffffffff000a7882 */ /* 0x000fe20000000000 */
[----:B------:R-:W-:Y:S01]  /*10d0*/  ULDC UR5, c[0x0][0x600] ;  /* 0x0001800000057ab9 */ /* 0x000fe20000000800 */
[----:B------:R-:W-:-:S02]  /*10e0*/  USHF.L.U32 UR10, UR10, UR21, URZ ;  /* 0x000000150a0a7299 */ /* 0x000fc4000800063f */
[----:B------:R-:W-:Y:S02]  /*10f0*/  USHF.R.U64 UR26, UR25, UR21, UR11 ;  /* 0x00000015191a7299 */ /* 0x000fe4000800120b */
[----:B------:R-:W-:Y:S02]  /*1100*/  ULOP3.LUT UR15, URZ, UR10, URZ, 0x33, !UPT ;  /* 0x0000000a3f0f7292 */ /* 0x000fe4000f8e333f */
[----:B------:R-:W-:Y:S02]  /*1110*/  UIADD3 UR19, UR5, -0x1, URZ ;  /* 0xffffffff05137890 */ /* 0x000fe4000fffe03f */
[----:B------:R-:W-:Y:S01]  /*1120*/  USHF.R.U32.HI UR11, URZ, UR21, UR11 ;  /* 0x000000153f0b7299 */ /* 0x000fe2000801160b */
[----:B------:R-:W-:Y:S01]  /*1130*/  ULDC UR22, c[0x0][0x648] ;  /* 0x0001920000167ab9 */ /* 0x000fe20000000800 */
[----:B------:R-:W-:Y:S01]  /*1140*/  ULDC UR23, c[0x0][0x638] ;  /* 0x00018e0000177ab9 */ /* 0x000fe20000000800 */
[----:B------:R-:W-:Y:S01]  /*1150*/  UMOV UR24, 0x1 ;  /* 0x0000000100187882 */ /* 0x000fe20000000000 */
[----:B------:R-:W-:Y:S01]  /*1160*/  UMOV UR10, UR26 ;  /* 0x0000001a000a7c82 */ /* 0x000fe20008000000 */
[----:B------:R-:W-:Y:S07]  /*1170*/  @!P0 BRA `(.L_x_13) ;  /* 0x0000000000308947 */ /* 0x000fee0003800000 */
[----:B------:R-:W-:Y:S02]  /*1180*/  ULDC UR16, c[0x0][0x64c] ;  /* 0x0001930000107ab9 */ /* 0x000fe40000000800 */
        /* <DEDUP_REMOVED lines=8> */
[----:B------:R-:W-:-:S07]  /*1210*/  UIMAD.WIDE.U32.X UR8, UR18, UR9, UR16, UP1 ;  /* 0x00000009120872a5 */ /* 0x000fce00088e0410 */
[----:B------:R-:W-:Y:S01]  /*1220*/  UMOV UR10, UR8 ;  /* 0x00000008000a7c82 */ /* 0x000fe20008000000 */
[----:B------:R-:W-:-:S05]  /*1230*/  UMOV UR11, UR9 ;  /* 0x00000009000b7c82 */ /* 0x000fca0008000000 */
.L_x_13:
[----:B------:R-:W-:Y:S01]  /*1240*/  USHF.R.U64 UR9, UR10, UR22, UR11 ;  /* 0x000000160a097299 */ /* 0x000fe2000800120b */
[----:B------:R-:W-:Y:S01]  /*1250*/  IMAD.MOV.U32 R0, RZ, RZ, 0x1 ;  /* 0x00000001ff007424 */ /* 0x000fe200078e00ff */
[----:B------:R-:W-:Y:S01]  /*1260*/  USHF.L.U32 UR8, UR24, UR21, URZ ;  /* 0x0000001518087299 */ /* 0x000fe2000800063f */
[----:B------:R-:W-:Y:S01]  /*1270*/  IMAD.U32 R19, RZ, RZ, UR4 ;  /* 0x00000004ff137e24 */ /* 0x000fe2000f8e00ff */
[----:B------:R-:W-:Y:S02]  /*1280*/  ULOP3.LUT UR15, UR25, UR15, URZ, 0xc0, !UPT ;  /* 0x0000000f190f7292 */ /* 0x000fe4000f8ec03f */
[----:B------:R-:W-:Y:S02]  /*1290*/  UIADD3 UR10, -UR9, URZ, URZ ;  /* 0x0000003f090a7290 */ /* 0x000fe4000fffe13f */
[----:B------:R-:W-:Y:S02]  /*12a0*/  UIMAD UR15, UR8, UR9, UR15 ;  /* 0x00000009080f72a4 */ /* 0x000fe4000f8e020f */
[----:B------:R-:W-:-:S02]  /*12b0*/  ULOP3.LUT UR19, UR20, UR19, URZ, 0xc0, !UPT ;  /* 0x0000001314137292 */ /* 0x000fc4000f8ec03f */
[----:B------:R-:W-:Y:S01]  /*12c0*/  UIMAD UR8, UR10, UR23, UR26 ;  /* 0x000000170a0872a4 */ /* 0x000fe2000f8e021a */
[----:B------:R-:W-:Y:S01]  /*12d0*/  ULDC UR9, c[0x0][0x610] ;  /* 0x0001840000097ab9 */ /* 0x000fe20000000800 */
[----:B------:R-:W-:Y:S02]  /*12e0*/  UISETP.NE.AND UP1, UPT, UR38, URZ, UPT ;  /* 0x0000003f2600728c */ /* 0x000fe4000bf25270 */
[----:B------:R-:W-:Y:S02]  /*12f0*/  UIMAD UR7, UR15, UR9, UR7 ;  /* 0x000000090f0772a4 */ /* 0x000fe4000f8e0207 */
[----:B------:R-:W-:-:S04]  /*1300*/  UIMAD UR8, UR8, UR5, UR19 ;  /* 0x00000005080872a4 */ /* 0x000fc8000f8e0213 */
[----:B------:R-:W-:Y:S02]  /*1310*/  USEL UR5, UR8, UR7, !UP1 ;  /* 0x0000000708057287 */ /* 0x000fe4000c800000 */
[----:B------:R-:W-:-:S04]  /*1320*/  USEL UR7, UR7, UR8, !UP1 ;  /* 0x0000000807077287 */ /* 0x000fc8000c800000 */
[----:B------:R-:W-:Y:S02]  /*1330*/  IMAD.U32 R2, RZ, RZ, UR5 ;  /* 0x00000005ff027e24 */ /* 0x000fe4000f8e00ff */
[----:B------:R-:W-:-:S07]  /*1340*/  IMAD.U32 R18, RZ, RZ, UR7 ;  /* 0x00000007ff127e24 */ /* 0x000fce000f8e00ff */
.L_x_11:
[----:B------:R-:W-:Y:S05]  /*1350*/  @!P2 BRA `(.L_x_14) ;  /* 0x00000000000ca947 */ /* 0x000fea0003800000 */
[----:B------:R-:W-:Y:S01]  /*1360*/  UCGABAR_WAIT ;  /* 0x0000000000007dc7 */ /* 0x000fe20008000000 */
[----:B------:R-:W-:Y:S01]  /*1370*/  CCTL.IVALL ;  /* 0x00000000ff00798f */ /* 0x000fe20002000000 */
[----:B------:R-:W-:Y:S05]  /*1380*/  BRA `(.L_x_15) ;  /* 0x0000000000047947 */ /* 0x000fea0003800000 */
.L_x_14:
[----:B------:R-:W-:Y:S06]  /*1390*/  BAR.SYNC.DEFER_BLOCKING 0x0 ;  /* 0x0000000000007b1d */ /* 0x000fec0000010000 */
.L_x_15:
[----:B------:R-:W-:Y:S02]  /*13a0*/  ULDC UR4, c[0x0][0x28c] ;  /* 0x0000a30000047ab9 */ /* 0x000fe40000000800 */
[----:B------:R-:W-:-:S04]  /*13b0*/  UIADD3 UR4, UR4, 0x1f, URZ ;  /* 0x0000001f04047890 */ /* 0x000fc8000fffe03f */
[----:B------:R-:W-:-:S04]  /*13c0*/  USHF.R.S32.HI UR5, URZ, 0x1f, UR4 ;  /* 0x0000001f3f057899 */ /* 0x000fc80008011404 */
[----:B------:R-:W-:-:S04]  /*13d0*/  ULEA.HI UR5, UR5, UR4, URZ, 0x5 ;  /* 0x0000000405057291 */ /* 0x000fc8000f8f283f */
[----:B------:R-:W-:Y:S01]  /*13e0*/  USHF.R.S32.HI UR39, URZ, 0x5, UR5 ;  /* 0x000000053f277899 */ /* 0x000fe20008011405 */
[----:B------:R-:W-:Y:S11]  /*13f0*/  @!P3 BRA `(.L_x_16) ;  /* 0x0000005400b0b947 */ /* 0x000ff60003800000 */
[----:B------:R-:W-:-:S06]  /*1400*/  UISETP.GT.U32.AND UP1, UPT, UR14, 0x1, UPT ;  /* 0x000000010e00788c */ /* 0x000fcc000bf24070 */
[----:B------:R-:W-:-:S13]  /*1410*/  PLOP3.LUT P0, PT, PT, PT, UP1, 0x80, 0x0 ;  /* 0x000000000000781c */ /* 0x000fda0003f0f018 */
[----:B------:R-:W-:Y:S05]  /*1420*/  @P0 EXIT ;  /* 0x000000000000094d */ /* 0x000fea0003800000 */
.L_x_17:
[----:B------:R-:W-:-:S08]  /*1430*/  NOP ;  /* 0x0000000000007918 */ /* 0x000fd00000000000 */
[----:B------:R-:W0:Y:S02]  /*1440*/  USETMAXREG.TRY_ALLOC.CTAPOOL UP1, 0xe8 ;  /* 0x000000e8000079c8 */ /* 0x000e240008020600 */
[----:B0-----:R-:W-:-:S13]  /*1450*/  PLOP3.LUT P0, PT, PT, PT, UP1, 0x80, 0x0 ;  /* 0x000000000000781c */ /* 0x001fda0003f0f018 */
[----:B------:R-:W-:Y:S05]  /*1460*/  @!P0 BRA `(.L_x_17) ;  /* 0xfffffffc00f08947 */ /* 0x000fea000383ffff */
[----:B------:R-:W-:-:S13]  /*1470*/  LOP3.LUT P0, RZ, R0, 0xff, RZ, 0xc0, !PT ;  /* 0x000000ff00ff7812 */ /* 0x000fda000780c0ff */
[----:B------:R-:W-:Y:S05]  /*1480*/  @!P0 EXIT ;  /* 0x000000000000894d */ /* 0x000fea0003800000 */
[----:B------:R-:W0:Y:S01]  /*1490*/  S2UR UR5, SR_CgaCtaId ;  /* 0x00000000000579c3 */ /* 0x000e220000008800 */
[CC--:B------:R-:W-:Y:S01]  /*14a0*/  LEA.HI R0, R9.reuse, R4.reuse, RZ, 0x2 ;  /* 0x0000000409007211 */ /* 0x0c0fe200078f10ff */
[----:B------:R-:W-:Y:S01]  /*14b0*/  UMOV UR42, 0x400 ;  /* 0x00000400002a7882 */ /* 0x000fe20000000000 */
[----:B------:R-:W-:Y:S01]  /*14c0*/  LEA.HI R9, R9, R4, RZ, 0x5 ;  /* 0x0000000409097211 */ /* 0x000fe200078f28ff */
[----:B------:R-:W-:Y:S01]  /*14d0*/  USHF.R.U32.HI UR4, URZ, 0x2, UR39 ;  /* 0x000000023f047899 */ /* 0x000fe20008011627 */
[--C-:B------:R-:W-:Y:S01]  /*14e0*/  SHF.R.S32.HI R90, RZ, 0x2, R0.reuse ;  /* 0x00000002ff5a7819 */ /* 0x100fe20000011400 */
[----:B------:R-:W-:Y:S01]  /*14f0*/  ULOP3.LUT UR45, UR39, 0x3, URZ, 0xc0, !UPT ;  /* 0x00000003272d7892 */ /* 0x000fe2000f8ec03f */
[----:B------:R-:W-:Y:S01]  /*1500*/  SHF.R.S32.HI R3, RZ, 0x1f, R0 ;  /* 0x0000001fff037819 */ /* 0x000fe20000011400 */
[----:B------:R-:W2:Y:S01]  /*1510*/  LDC.64 R94, c[0x0][0x5c8] ;  /* 0x00017200ff5e7b82 */ /* 0x000ea20000000a00 */
[----:B------:R-:W-:Y:S01]  /*1520*/  SHF.R.S32.HI R9, RZ, 0x5, R9 ;  /* 0x00000005ff097819 */ /* 0x000fe20000011409 */
[----:B------:R-:W-:Y:S01]  /*1530*/  UISETP.LT.AND UP1, UPT, UR39, 0x1, UPT ;  /* 0x000000012700788c */ /* 0x000fe2000bf21270 */
[----:B------:R-:W-:Y:S01]  /*1540*/  LEA.HI R3, R3, R90, RZ, 0x3 ;  /* 0x0000005a03037211 */ /* 0x000fe200078f18ff */
[----:B------:R-:W-:Y:S01]  /*1550*/  ULOP3.LUT UR4, UR4, 0x1, URZ, 0xc0, !UPT ;  /* 0x0000000104047892 */ /* 0x000fe2000f8ec03f */
[----:B------:R-:W-:-:S02]  /*1560*/  ULDC UR44, c[0x0][0x658] ;  /* 0x00019600002c7ab9 */ /* 0x000fc40000000800 */
[----:B------:R-:W-:Y:S01]  /*1570*/  LOP3.LUT R3, R3, 0xfffffff8, RZ, 0xc0, !PT ;  /* 0xfffffff803037812 */ /* 0x000fe200078ec0ff */
[----:B------:R-:W1:Y:S01]  /*1580*/  LDC R6, c[0x0][0x288] ;  /* 0x0000a200ff067b82 */ /* 0x000e620000000800 */
[----:B------:R-:W-:Y:S01]  /*1590*/  UMOV UR6, 0xffffffff ;  /* 0xffffffff00067882 */ /* 0x000fe20000000000 */
[----:B------:R-:W-:Y:S01]  /*15a0*/  ULDC UR8, c[0x0][0x284] ;  /* 0x0000a10000087ab9 */ /* 0x000fe20000000800 */
[----:B------:R-:W-:Y:S01]  /*15b0*/  USEL UR45, UR45, URZ, !UP0 ;  /* 0x0000003f2d2d7287 */ /* 0x000fe2000c000000 */
[----:B------:R-:W-:Y:S01]  /*15c0*/  IMAD.IADD R90, R90, 0x1, -R3 ;  /* 0x000000015a5a7824 */ /* 0x000fe200078e0a03 */
[----:B------:R-:W-:Y:S01]  /*15d0*/  LOP3.LUT R3, R0, 0xfffffffc, RZ, 0xc0, !PT ;  /* 0xfffffffc00037812 */ /* 0x000fe200078ec0ff */
[----:B------:R-:W-:Y:S01]  /*15e0*/  VIADD R0, R5, 0xffffffff ;  /* 0xffffffff05007836 */ /* 0x000fe20000000000 */
[----:B------:R-:W-:Y:S01]  /*15f0*/  USEL UR46, UR39, 0x1, UP1 ;  /* 0x00000001272e7887 */ /* 0x000fe20008800000 */
[--C-:B------:R-:W-:Y:S01]  /*1600*/  IMAD R98, R9, -0x10, -R90.reuse ;  /* 0xfffffff009627824 */ /* 0x100fe200078e0a5a */
[----:B0-----:R-:W-:Y:S01]  /*1610*/  ULEA UR42, UR5, UR42, 0x18 ;  /* 0x0000002a052a7291 */ /* 0x001fe2000f8ec03f */
[----:B------:R-:W-:Y:S01]  /*1620*/  IMAD.IADD R3, R4, 0x1, -R3 ;  /* 0x0000000104037824 */ /* 0x000fe200078e0a03 */
[C---:B------:R-:W-:Y:S01]  /*1630*/  ISETP.NE.AND P0, PT, R0.reuse, RZ, PT ;  /* 0x000000ff0000720c */ /* 0x040fe20003f05270 */
[----:B------:R-:W-:Y:S01]  /*1640*/  IMAD.SHL.U32 R0, R0, 0x8, RZ ;  /* 0x0000000800007824 */ /* 0x000fe200078e00ff */
[----:B------:R-:W-:Y:S01]  /*1650*/  UIADD3 UR50, UR42, 0x50, URZ ;  /* 0x000000502a327890 */ /* 0x000fe2000fffe03f */
[--C-:B------:R-:W-:Y:S01]  /*1660*/  SHF.R.S32.HI R91, RZ, 0x1f, R90.reuse ;  /* 0x0000001fff5b7819 */ /* 0x100fe2000001145a */
[----:B------:R-:W-:Y:S01]  /*1670*/  IMAD.SHL.U32 R92, R3, 0x2, RZ ;  /* 0x00000002035c7824 */ /* 0x000fe200078e00ff */
[----:B------:R-:W-:Y:S01]  /*1680*/  USHF.L.U32 UR6, UR6, UR44, URZ ;  /* 0x0000002c06067299 */ /* 0x000fe2000800063f */
[----:B------:R-:W-:Y:S01]  /*1690*/  LOP3.LUT R0, R0, 0x8, RZ, 0xc0, !PT ;  /* 0x0000000800007812 */ /* 0x000fe200078ec0ff */
[----:B------:R-:W-:Y:S01]  /*16a0*/  UISETP.EQ.U32.AND UP0, UPT, UR4, 0x1, !UP0 ;  /* 0x000000010400788c */ /* 0x000fe2000c702070 */
[C---:B--2---:R-:W-:Y:S01]  /*16b0*/  SHF.L.U64.HI R89, R94.reuse, 0x3, R95 ;  /* 0x000000035e597819 */ /* 0x044fe2000001025f */
[----:B------:R-:W-:Y:S01]  /*16c0*/  IMAD.WIDE R90, R9, 0x10, R90 ;  /* 0x00000010095a7825 */ /* 0x000fe200078e025a */
[----:B------:R-:W-:Y:S01]  /*16d0*/  SEL R100, RZ, 0x1, P0 ;  /* 0x00000001ff647807 */ /* 0x000fe20000000000 */
[----:B------:R-:W-:Y:S01]  /*16e0*/  ULDC UR43, c[0x0][0x600] ;  /* 0x00018000002b7ab9 */ /* 0x000fe20000000800 */
[----:B------:R-:W-:Y:S01]  /*16f0*/  LEA R96, R5, UR50, 0x3 ;  /* 0x0000003205607c11 */ /* 0x000fe2000f8e18ff */
[----:B------:R-:W-:Y:S01]  /*1700*/  IMAD.SHL.U32 R94, R94, 0x8, RZ ;  /* 0x000000085e5e7824 */ /* 0x000fe200078e00ff */
[C---:B------:R-:W-:Y:S01]  /*1710*/  LOP3.LUT R101, R0.reuse, 0x8, RZ, 0x3c, !PT ;  /* 0x0000000800657812 */ /* 0x040fe200078e3cff */
[----:B-1----:R-:W-:Y:S01]  /*1720*/  IMAD R95, R3, -0x2, R6 ;  /* 0xfffffffe035f7824 */ /* 0x002fe200078e0206 */
[----:B------:R-:W-:Y:S01]  /*1730*/  LOP3.LUT R97, R0, 0x18, RZ, 0x3c, !PT ;  /* 0x0000001800617812 */ /* 0x000fe200078e3cff */
[----:B------:R-:W-:Y:S01]  /*1740*/  VIADD R98, R98, UR8 ;  /* 0x0000000862627c36 */ /* 0x000fe20008000000 */
[----:B------:R-:W-:Y:S01]  /*1750*/  SHF.R.S32.HI R93, RZ, 0x1f, R92 ;  /* 0x0000001fff5d7819 */ /* 0x000fe2000001145c */
[----:B------:R-:W-:Y:S01]  /*1760*/  UMOV UR7, 0x1 ;  /* 0x0000000100077882 */ /* 0x000fe20000000000 */
[----:B------:R-:W-:-:S02]  /*1770*/  ULOP3.LUT UR49, UR36, 0x1, URZ, 0xfc, !UPT ;  /* 0x0000000124317892 */ /* 0x000fc4000f8efc3f */
[----:B------:R-:W-:Y:S02]  /*1780*/  USHF.L.U32 UR40, UR39, 0x1, URZ ;  /* 0x0000000127287899 */ /* 0x000fe4000800063f */
[----:B------:R-:W-:Y:S02]  /*1790*/  USHF.L.U64.HI UR41, UR52, 0x1, UR37 ;  /* 0x0000000134297899 */ /* 0x000fe40008010225 */
[----:B------:R-:W-:Y:S02]  /*17a0*/  UIADD3 UR43, UR43, -0x1, URZ ;  /* 0xffffffff2b2b7890 */ /* 0x000fe4000fffe03f */
[----:B------:R-:W-:Y:S02]  /*17b0*/  USHF.L.U32 UR44, UR7, UR44, URZ ;  /* 0x0000002c072c7299 */ /* 0x000fe4000800063f */
[----:B------:R-:W-:Y:S02]  /*17c0*/  UIADD3 UR46, -UR46, UR39, URZ ;  /* 0x000000272e2e7290 */ /* 0x000fe4000fffe13f */
[----:B------:R-:W-:-:S02]  /*17d0*/  ULOP3.LUT UR47, URZ, UR6, URZ, 0x33, !UPT ;  /* 0x000000063f2f7292 */ /* 0x000fc4000f8e333f */
[----:B------:R-:W-:-:S12]  /*17e0*/  USEL UR48, URZ, 0x1, !UP0 ;  /* 0x000000013f307887 */ /* 0x000fd8000c000000 */
.L_x_165:
[----:B------:R-:W-:-:S04]  /*17f0*/  SHF.L.U32 R3, R100, 0x1f, RZ ;  /* 0x0000001f64037819 */ /* 0x000fc800000006ff */
[----:B------:R-:W0:Y:S02]  /*1800*/  SYNCS.PHASECHK.TRANS64.TRYWAIT P0, [R96+URZ+-0x8], R3 ;  /* 0xfffff803600075a7 */ /* 0x000e24000800017f */
[----:B012345:R-:W-:Y:S05]  /*1810*/  @!P0 BRA `(.L_x_18) ;  /* 0x0000006000bc8947 */ /* 0x03ffea0003800000 */
.L_x_187:
[----:B------:R-:W-:Y:S02]  /*1820*/  ULDC UR4, c[0x0][0x28c] ;  /* 0x0000a30000047ab9 */ /* 0x000fe40000000800 */
[----:B------:R-:W-:-:S13]  /*1830*/  ISETP.LT.AND P0, PT, RZ, UR4, PT ;  /* 0x00000004ff007c0c */ /* 0x000fda000bf01270 */
[----:B------:R-:W-:Y:S05]  /*1840*/  @P0 BRA `(.L_x_19) ;  /* 0x0000000000400947 */ /* 0x000fea0003800000 */
[----:B------:R-:W-:Y:S01]  /*1850*/  MOV R0, 0x0 ;  /* 0x0000000000007802 */ /* 0x000fe20000000f00 */
[----:B------:R-:W-:Y:S01]  /*1860*/  ULDC.64 UR4, c[0x4][0x68] ;  /* 0x01001a0000047ab9 */ /* 0x000fe20000000a00 */
[----:B------:R-:W-:Y:S01]  /*1870*/  ULDC.64 UR6, c[0x4][0x8] ;  /* 0x0100020000067ab9 */ /* 0x000fe20000000a00 */
[----:B------:R-:W-:Y:S01]  /*1880*/  IMAD.U32 R4, RZ, RZ, UR4 ;  /* 0x00000004ff047e24 */ /* 0x000fe2000f8e00ff */
[----:B------:R1:W2:Y:S01]  /*1890*/  LDC.64 R14, c[0x4][R0] ;  /* 0x01000000000e7b82 */ /* 0x0002a20000000a00 */
[----:B------:R-:W-:Y:S01]  /*18a0*/  IMAD.U32 R5, RZ, RZ, UR5 ;  /* 0x00000005ff057e24 */ /* 0x000fe2000f8e00ff */
[----:B------:R-:W-:Y:S01]  /*18b0*/  ULDC.64 UR4, c[0x4][0x70] ;  /* 0x01001c0000047ab9 */ /* 0x000fe20000000a00 */
[----:B------:R-:W-:Y:S02]  /*18c0*/  IMAD.U32 R10, RZ, RZ, UR6 ;  /* 0x00000006ff0a7e24 */ /* 0x000fe4000f8e00ff */
[----:B------:R-:W-:Y:S02]  /*18d0*/  IMAD.U32 R6, RZ, RZ, UR4 ;  /* 0x00000004ff067e24 */ /* 0x000fe4000f8e00ff */
[----:B------:R-:W-:-:S02]  /*18e0*/  IMAD.U32 R7, RZ, RZ, UR5 ;  /* 0x00000005ff077e24 */ /* 0x000fc4000f8e00ff */
[----:B------:R-:W-:Y:S02]  /*18f0*/  IMAD.U32 R11, RZ, RZ, UR7 ;  /* 0x00000007ff0b7e24 */ /* 0x000fe4000f8e00ff */
[----:B------:R-:W-:Y:S02]  /*1900*/  IMAD.MOV.U32 R8, RZ, RZ, 0x1e1 ;  /* 0x000001e1ff087424 */ /* 0x000fe400078e00ff */
[----:B------:R-:W-:Y:S02]  /*1910*/  IMAD.MOV.U32 R12, RZ, RZ, 0x1 ;  /* 0x00000001ff0c7424 */ /* 0x000fe400078e00ff */
[----:B-1----:R-:W-:-:S07]  /*1920*/  IMAD.MOV.U32 R13, RZ, RZ, RZ ;  /* 0x000000ffff0d7224 */ /* 0x002fce00078e00ff */
[----:B------:R-:W-:-:S07]  /*1930*/  LEPC R20, `(.L_x_19) ;  /* 0x000000001014794e */ /* 0x000fce0000000000 */
[----:B0-2--5:R-:W-:Y:S05]  /*1940*/  CALL.ABS.NOINC R14 ;  /* 0x000000000e007343 */ /* 0x025fea0003c00000 */
.L_x_19:
[----:B------:R-:W-:-:S05]  /*1950*/  IMAD.U32 R0, RZ, RZ, UR49 ;  /* 0x00000031ff007e24 */ /* 0x000fca000f8e00ff */
[----:B------:R-:W-:-:S13]  /*1960*/  ISETP.NE.AND P0, PT, R0, 0x3, PT ;  /* 0x000000030000780c */ /* 0x000fda0003f05270 */
[----:B------:R-:W-:Y:S05]  /*1970*/  @!P0 BRA `(.L_x_20) ;  /* 0x0000000000048947 */ /* 0x000fea0003800000 */
[----:B------:R-:W-:Y:S01]  /*1980*/  BPT.TRAP 0x1 ;  /* 0x000000040000795c */ /* 0x000fe20000300000 */
.L_x_20:
[----:B0-----:R-:W-:Y:S02]  /*1990*/  IMAD.U32 R3, RZ, RZ, UR45 ;  /* 0x0000002dff037e24 */ /* 0x001fe4000f8e00ff */
[----:B------:R-:W-:-:S03]  /*19a0*/  IMAD.U32 R0, RZ, RZ, UR48 ;  /* 0x00000030ff007e24 */ /* 0x000fc6000f8e00ff */
[----:B------:R-:W-:Y:S02]  /*19b0*/  LEA R3, R3, UR42, 0x3 ;  /* 0x0000002a03037c11 */ /* 0x000fe4000f8e18ff */
[----:B------:R-:W-:-:S04]  /*19c0*/  SHF.L.U32 R0, R0, 0x1f, RZ ;  /* 0x0000001f00007819 */ /* 0x000fc800000006ff */
[----:B------:R0:W1:Y:S01]  /*19d0*/  SYNCS.PHASECHK.TRANS64.TRYWAIT P1, [R3+URZ], R0 ;  /* 0x00000000030075a7 */ /* 0x000062000802017f */
[----:B------:R-:W-:Y:S05]  /*19e0*/  @!P0 BRA `(.L_x_21) ;  /* 0x0000000000048947 */ /* 0x000fea0003800000 */
[----:B------:R-:W-:Y:S01]  /*19f0*/  BPT.TRAP 0x1 ;  /* 0x000000040000795c */ /* 0x000fe20000300000 */
.L_x_21:
[----:B------:R-:W-:-:S05]  /*1a00*/  IMAD.U32 R4, RZ, RZ, UR46 ;  /* 0x0000002eff047e24 */ /* 0x000fca000f8e00ff */
[----:B------:R-:W-:Y:S01]  /*1a10*/  ISETP.GE.AND P2, PT, R4, 0x1, PT ;  /* 0x000000010400780c */ /* 0x000fe20003f46270 */
[----:B-1----:R-:W-:-:S12]  /*1a20*/  @P1 BRA `(.L_x_22) ;  /* 0x0000000000081947 */ /* 0x002fd80003800000 */
[----:B------:R-:W1:Y:S02]  /*1a30*/  SYNCS.PHASECHK.TRANS64.TRYWAIT P1, [R3+URZ], R0 ;  /* 0x00000000030075a7 */ /* 0x000e64000802017f */
[----:B-1----:R-:W-:Y:S05]  /*1a40*/  @!P1 BRA `(.L_x_23) ;  /* 0x0000006000449947 */ /* 0x002fea0003800000 */
.L_x_22:
[----:B------:R-:W-:Y:S05]  /*1a50*/  WARPSYNC.ALL ;  /* 0x0000000000007948 */ /* 0x000fea0003800000 */
[----:B------:R-:W-:Y:S01]  /*1a60*/  UIADD3 UR4, UR42, 0x180, URZ ;  /* 0x000001802a047890 */ /* 0x000fe2000fffe03f */
[----:B------:R-:W-:Y:S01]  /*1a70*/  WARPGROUP.ARRIVE ;  /* 0x00000000000079c5 */ /* 0x000fe20000000000 */
[----:B------:R-:W-:Y:S02]  /*1a80*/  UIADD3 UR5, UR42, 0x8180, URZ ;  /* 0x000081802a057890 */ /* 0x000fe4000fffe03f */
[----:B------:R-:W-:Y:S02]  /*1a90*/  USHF.R.U32.HI UR4, URZ, 0x4, UR4 ;  /* 0x000000043f047899 */ /* 0x000fe40008011604 */
[----:B------:R-:W-:-:S02]  /*1aa0*/  USHF.R.U32.HI UR5, URZ, 0x4, UR5 ;  /* 0x000000043f057899 */ /* 0x000fc40008011605 */
[----:B------:R-:W-:Y:S02]  /*1ab0*/  ULOP3.LUT UR4, UR4, 0x3fff, URZ, 0xc0, !UPT ;  /* 0x00003fff04047892 */ /* 0x000fe4000f8ec03f */
[----:B------:R-:W-:Y:S02]  /*1ac0*/  ULOP3.LUT UR5, UR5, 0x3fff, URZ, 0xc0, !UPT ;  /* 0x00003fff05057892 */ /* 0x000fe4000f8ec03f */
[----:B------:R-:W-:Y:S02]  /*1ad0*/  ULOP3.LUT UR8, UR4, 0x10000, URZ, 0xfc, !UPT ;  /* 0x0001000004087892 */ /* 0x000fe4000f8efc3f */
[----:B------:R-:W-:Y:S02]  /*1ae0*/  ULOP3.LUT UR9, UR5, 0x10000, URZ, 0xfc, !UPT ;  /* 0x0001000005097892 */ /* 0x000fe4000f8efc3f */
[----:B------:R-:W-:Y:S02]  /*1af0*/  ULEA UR10, UR45, UR8, 0x9 ;  /* 0x000000082d0a7291 */ /* 0x000fe4000f8e483f */
[----:B------:R-:W-:Y:S01]  /*1b00*/  ULEA UR11, UR45, UR9, 0xa ;  /* 0x000000092d0b7291 */ /* 0x000fe2000f8e503f */
[----:B------:R-:W-:Y:S01]  /*1b10*/  UMOV UR5, 0x40000040 ;  /* 0x4000004000057882 */ /* 0x000fe20000000000 */
[----:B------:R-:W-:-:S03]  /*1b20*/  UMOV UR7, 0x40000040 ;  /* 0x4000004000077882 */ /* 0x000fc60000000000 */
[----:B------:R-:W-:Y:S02]  /*1b30*/  UMOV UR4, UR10 ;  /* 0x0000000a00047c82 */ /* 0x000fe40008000000 */
[----:B------:R-:W-:Y:S02]  /*1b40*/  UMOV UR6, UR11 ;  /* 0x0000000b00067c82 */ /* 0x000fe40008000000 */
[----:B------:R-:W-:Y:S01]  /*1b50*/  HGMMA.64x128x8.F32.TF32 R24, gdesc[UR4], RZ, !UPT, gsb0 ;  /* 0x05e00000041879f0 */ /* 0x000fe2000c0028ff */
[----:B------:R-:W-:Y:S02]  /*1b60*/  UIADD3 UR4, UR10, 0x2, URZ ;  /* 0x000000020a047890 */ /* 0x000fe4000fffe03f */
[----:B------:R-:W-:Y:S01]  /*1b70*/  UIADD3 UR6, UR11, 0x2, URZ ;  /* 0x000000020b067890 */ /* 0x000fe2000fffe03f */
[----:B------:R-:W-:Y:S01]  /*1b80*/  UMOV UR5, 0x40000040 ;  /* 0x4000004000057882 */ /* 0x000fe20000000000 */
[----:B------:R-:W-:Y:S01]  /*1b90*/  UMOV UR7, 0x40000040 ;  /* 0x4000004000077882 */ /* 0x000fe20000000000 */
[----:B------:R-:W-:-:S02]  /*1ba0*/  WARPGROUP.DEPBAR.LE gsb0, 0x0 ;  /* 0x00008000000079c5 */ /* 0x000fc40000010000 */
[----:B------:R-:W-:-:S06]  /*1bb0*/  WARPGROUP.ARRIVE ;  /* 0x00000000000079c5 */ /* 0x000fcc0000000000 */
[----:B------:R-:W-:Y:S01]  /*1bc0*/  HGMMA.64x128x8.F32.TF32 R24, gdesc[UR4], R24, gsb0 ;  /* 0x05e00000041879f0 */ /* 0x000fe20008002818 */
[----:B------:R-:W-:Y:S02]  /*1bd0*/  UIADD3 UR4, UR10, 0x4, URZ ;  /* 0x000000040a047890 */ /* 0x000fe4000fffe03f */
[----:B------:R-:W-:Y:S01]  /*1be0*/  UIADD3 UR6, UR11, 0x4, URZ ;  /* 0x000000040b067890 */ /* 0x000fe2000fffe03f */
[----:B------:R-:W-:Y:S01]  /*1bf0*/  UMOV UR5, 0x40000040 ;  /* 0x4000004000057882 */ /* 0x000fe20000000000 */
[----:B------:R-:W-:Y:S01]  /*1c00*/  UMOV UR7, 0x40000040 ;  /* 0x4000004000077882 */ /* 0x000fe20000000000 */
[----:B------:R-:W-:Y:S02]  /*1c10*/  WARPGROUP.DEPBAR.LE gsb0, 0x0 ;  /* 0x00008000000079c5 */ /* 0x000fe40000010000 */
        /* <DEDUP_REMOVED lines=8> */
[----:B------:R-:W-:Y:S03]  /*1ca0*/  HGMMA.64x128x8.F32.TF32 R24, gdesc[UR4], R24, gsb0 ;  /* 0x05e00000041879f0 */ /* 0x000fe60008002818 */
[----:B------:R-:W-:Y:S02]  /*1cb0*/  WARPGROUP.DEPBAR.LE gsb0, 0x0 ;  /* 0x00008000000079c5 */ /* 0x000fe40000010000 */
[----:B------:R-:W-:Y:S05]  /*1cc0*/  @!P2 BRA `(.L_x_24) ;  /* 0x000000040018a947 */ /* 0x000fea0003800000 */
[----:B------:R-:W-:Y:S01]  /*1cd0*/  UIADD3 UR4, UR45, 0x1, URZ ;  /* 0x000000012d047890 */ /* 0x000fe2000fffe03f */
[----:B01----:R-:W-:Y:S02]  /*1ce0*/  IMAD.U32 R0, RZ, RZ, UR46 ;  /* 0x0000002eff007e24 */ /* 0x003fe4000f8e00ff */
[----:B------:R-:W-:Y:S01]  /*1cf0*/  IMAD.U32 R3, RZ, RZ, UR45 ;  /* 0x0000002dff037e24 */ /* 0x000fe2000f8e00ff */
[----:B------:R-:W-:-:S04]  /*1d00*/  UISETP.NE.AND UP0, UPT, UR4, 0x4, UPT ;  /* 0x000000040400788c */ /* 0x000fc8000bf05270 */
[----:B------:R-:W-:Y:S02]  /*1d10*/  USEL UR5, URZ, 0x1, UP0 ;  /* 0x000000013f057887 */ /* 0x000fe40008000000 */
[----:B------:R-:W-:Y:S02]  /*1d20*/  USEL UR10, UR4, URZ, UP0 ;  /* 0x0000003f040a7287 */ /* 0x000fe40008000000 */
[----:B------:R-:W-:-:S06]  /*1d30*/  ULOP3.LUT UR5, UR48, UR5, URZ, 0x3c, !UPT ;  /* 0x0000000530057292 */ /* 0x000fcc000f8e3c3f */
[----:B------:R-:W-:-:S07]  /*1d40*/  IMAD.U32 R6, RZ, RZ, UR5 ;  /* 0x00000005ff067e24 */ /* 0x000fce000f8e00ff */
.L_x_31:
[----:B------:R-:W-:Y:S05]  /*1d50*/  @!P0 BRA `(.L_x_25) ;  /* 0x0000000000048947 */ /* 0x000fea0003800000 */
[----:B------:R-:W-:Y:S01]  /*1d60*/  BPT.TRAP 0x1 ;  /* 0x000000040000795c */ /* 0x000fe20000300000 */
.L_x_25:
[----:B------:R-:W-:Y:S01]  /*1d70*/  ULEA UR4, UR10, UR42, 0x3 ;  /* 0x0000002a0a047291 */ /* 0x000fe2000f8e183f */
[----:B------:R-:W-:-:S08]  /*1d80*/  SHF.L.U32 R4, R6, 0x1f, RZ ;  /* 0x0000001f06047819 */ /* 0x000fd000000006ff */
[----:B------:R0:W1:Y:S01]  /*1d90*/  SYNCS.PHASECHK.TRANS64.TRYWAIT P1, [UR4], R4 ;  /* 0x00000004ff0075a7 */ /* 0x0000620008020144 */
[----:B------:R-:W-:Y:S05]  /*1da0*/  @!P0 BRA `(.L_x_26) ;  /* 0x0000000000048947 */ /* 0x000fea0003800000 */
[----:B------:R-:W-:Y:S01]  /*1db0*/  BPT.TRAP 0x1 ;  /* 0x000000040000795c */ /* 0x000fe20000300000 */
.L_x_26:
[----:B-1----:R-:W-:Y:S05]  /*1dc0*/  @P1 BRA `(.L_x_27) ;  /* 0x0000000000081947 */ /* 0x002fea0003800000 */
[----:B------:R-:W1:Y:S02]  /*1dd0*/  SYNCS.PHASECHK.TRANS64.TRYWAIT P1, [UR4], R4 ;  /* 0x00000004ff0075a7 */ /* 0x000e640008020144 */
[----:B-1----:R-:W-:Y:S05]  /*1de0*/  @!P1 BRA `(.L_x_28) ;  /* 0x0000005c00709947 */ /* 0x002fea0003800000 */
.L_x_27:
[----:B------:R-:W-:Y:S01]  /*1df0*/  ULEA UR11, UR10, UR8, 0x9 ;  /* 0x000000080a0b7291 */ /* 0x000fe2000f8e483f */
[----:B------:R-:W-:Y:S01]  /*1e00*/  WARPGROUP.ARRIVE ;  /* 0x00000000000079c5 */ /* 0x000fe20000000000 */
[----:B------:R-:W-:Y:S01]  /*1e10*/  ULEA UR12, UR10, UR9, 0xa ;  /* 0x000000090a0c7291 */ /* 0x000fe2000f8e503f */
[----:B------:R-:W-:Y:S01]  /*1e20*/  UMOV UR5, 0x40000040 ;  /* 0x4000004000057882 */ /* 0x000fe20000000000 */
[----:B------:R-:W-:-:S03]  /*1e30*/  UMOV UR7, 0x40000040 ;  /* 0x4000004000077882 */ /* 0x000fc60000000000 */
[----:B------:R-:W-:Y:S02]  /*1e40*/  UMOV UR4, UR11 ;  /* 0x0000000b00047c82 */ /* 0x000fe40008000000 */
[----:B------:R-:W-:Y:S02]  /*1e50*/  UMOV UR6, UR12 ;  /* 0x0000000c00067c82 */ /* 0x000fe40008000000 */
[----:B------:R-:W-:Y:S01]  /*1e60*/  HGMMA.64x128x8.F32.TF32 R24, gdesc[UR4], R24, gsb0 ;  /* 0x05e00000041879f0 */ /* 0x000fe20008002818 */
        /* <DEDUP_REMOVED lines=23> */
[----:B------:R-:W-:Y:S01]  /*1fe0*/  BPT.TRAP 0x1 ;  /* 0x000000040000795c */ /* 0x000fe20000300000 */
.L_x_29:
[----:B------:R-:W-:Y:S01]  /*1ff0*/  ISETP.NE.AND P1, PT, R99, RZ, PT ;  /* 0x000000ff6300720c */ /* 0x000fe20003f25270 */
[----:B------:R-:W-:-:S12]  /*2000*/  UISETP.GT.U32.AND UP0, UPT, UR36, 0x1, UPT ;  /* 0x000000012400788c */ /* 0x000fd8000bf04070 */
[----:B01----:R-:W-:-:S05]  /*2010*/  @P1 LEA R4, R3, UR42, 0x3 ;  /* 0x0000002a03041c11 */ /* 0x003fca000f8e18ff */
[----:B------:R-:W-:-:S05]  /*2020*/  @P1 VIADD R5, R4, 0x20 ;  /* 0x0000002004051836 */ /* 0x000fca0000000000 */
[----:B------:R-:W-:-:S04]  /*2030*/  @P1 PRMT R5, R22, 0x654, R5 ;  /* 0x0000065416051816 */ /* 0x000fc80000000005 */
[----:B------:R0:W-:Y:S01]  /*2040*/  @P1 SYNCS.ARRIVE.TRANS64.RED.A1T0 RZ, [R5+URZ], RZ ;  /* 0x000000ff05ff19a7 */ /* 0x0001e2000810043f */
[----:B------:R-:W-:-:S13]  /*2050*/  PLOP3.LUT P1, PT, PT, PT, UP0, 0x80, 0x0 ;  /* 0x000000000000781c */ /* 0x000fda0003f2f008 */
[----:B0-----:R-:W-:Y:S05]  /*2060*/  @P1 BRA `(.L_x_30) ;  /* 0x0000000000041947 */ /* 0x001fea0003800000 */
[----:B------:R-:W-:Y:S01]  /*2070*/  BPT.TRAP 0x1 ;  /* 0x000000040000795c */ /* 0x000fe20000300000 */
.L_x_30:
[----:B------:R-:W-:Y:S01]  /*2080*/  UIADD3 UR10, UR10, 0x1, URZ ;  /* 0x000000010a0a7890 */ /* 0x000fe2000fffe03f */
[C---:B------:R-:W-:Y:S01]  /*2090*/  ISETP.GT.AND P2, PT, R0.reuse, 0x1, PT ;  /* 0x000000010000780c */ /* 0x040fe20003f44270 */
[----:B------:R-:W-:Y:S02]  /*20a0*/  VIADD R3, R3, 0x1 ;  /* 0x0000000103037836 */ /* 0x000fe40000000000 */
[----:B------:R-:W-:Y:S01]  /*20b0*/  UISETP.NE.AND UP0, UPT, UR10, 0x4, UPT ;  /* 0x000000040a00788c */ /* 0x000fe2000bf05270 */
[----:B------:R-:W-:Y:S02]  /*20c0*/  VIADD R0, R0, 0xffffffff ;  /* 0xffffffff00007836 */ /* 0x000fe40000000000 */
[C---:B------:R-:W-:Y:S01]  /*20d0*/  ISETP.NE.AND P1, PT, R3.reuse, 0x4, PT ;  /* 0x000000040300780c */ /* 0x040fe20003f25270 */
[----:B------:R-:W-:Y:S02]  /*20e0*/  USEL UR4, URZ, 0x1, UP0 ;  /* 0x000000013f047887 */ /* 0x000fe40008000000 */
[----:B------:R-:W-:Y:S01]  /*20f0*/  USEL UR10, UR10, URZ, UP0 ;  /* 0x0000003f0a0a7287 */ /* 0x000fe20008000000 */
[----:B------:R-:W-:-:S03]  /*2100*/  SEL R3, R3, RZ, P1 ;  /* 0x000000ff03037207 */ /* 0x000fc60000800000 */
[----:B------:R-:W-:Y:S01]  /*2110*/  LOP3.LUT R6, R6, UR4, RZ, 0x3c, !PT ;  /* 0x0000000406067c12 */ /* 0x000fe2000f8e3cff */
[----:B------:R-:W-:Y:S07]  /*2120*/  @P2 BRA `(.L_x_31) ;  /* 0xfffffffc00082947 */ /* 0x000fee000383ffff */
.L_x_24:
[----:B01----:R-:W0:Y:S01]  /*2130*/  LDC R0, c[0x0][0x28c] ;  /* 0x0000a300ff007b82 */ /* 0x003e220000000800 */
[----:B------:R1:W-:Y:S01]  /*2140*/  SYNCS.ARRIVE.TRANS64.A1T0 RZ, [R101+UR50], RZ ;  /* 0x000000ff65ff79a7 */ /* 0x0003e20008100032 */
[----:B0-----:R-:W-:-:S13]  /*2150*/  ISETP.GE.AND P1, PT, R0, 0x1, PT ;  /* 0x000000010000780c */ /* 0x001fda0003f26270 */
[----:B-1----:R-:W-:Y:S05]  /*2160*/  @!P1 BRA `(.L_x_32) ;  /* 0x0000000000409947 */ /* 0x002fea0003800000 */
[----:B------:R-:W-:Y:S05]  /*2170*/  @!P0 BRA `(.L_x_33) ;  /* 0x0000000000048947 */ /* 0x000fea0003800000 */
[----:B------:R-:W-:Y:S01]  /*2180*/  BPT.TRAP 0x1 ;  /* 0x000000040000795c */ /* 0x000fe20000300000 */
.L_x_33:
[----:B------:R-:W-:Y:S01]  /*2190*/  ISETP.NE.AND P0, PT, R99, RZ, PT ;  /* 0x000000ff6300720c */ /* 0x000fe20003f05270 */
[----:B------:R-:W-:-:S12]  /*21a0*/  IMAD.U32 R3, RZ, RZ, UR42 ;  /* 0x0000002aff037e24 */ /* 0x000fd8000f8e00ff */
[----:B------:R-:W-:-:S05]  /*21b0*/  VOTEU.ANY UP0, P0 ;  /* 0x00000000003f7886 */ /* 0x000fca0000000100 */
[----:B------:R-:W-:Y:S02]  /*21c0*/  @UP0 UIADD3 UR4, UR46, UR45, URZ ;  /* 0x0000002d2e040290 */ /* 0x000fe4000fffe03f */
[----:B------:R-:W-:-:S04]  /*21d0*/  UISETP.GT.U32.AND UP0, UPT, UR36, 0x1, UPT ;  /* 0x000000012400788c */ /* 0x000fc8000bf04070 */
[----:B------:R-:W-:-:S04]  /*21e0*/  IMAD.U32 R0, RZ, RZ, UR4 ;  /* 0x00000004ff007e24 */ /* 0x000fc8000f8e00ff */
[----:B------:R-:W-:-:S05]  /*21f0*/  @P0 IMAD.SHL.U32 R0, R0, 0x8, RZ ;  /* 0x0000000800000824 */ /* 0x000fca00078e00ff */
[----:B------:R-:W-:-:S04]  /*2200*/  @P0 LOP3.LUT R0, R0, 0x18, RZ, 0xc0, !PT ;  /* 0x0000001800000812 */ /* 0x000fc800078ec0ff */
[----:B------:R-:W-:-:S04]  /*2210*/  @P0 IADD3 R3, R3, 0x20, R0 ;  /* 0x0000002003030810 */ /* 0x000fc80007ffe000 */
[----:B------:R-:W-:-:S04]  /*2220*/  @P0 PRMT R3, R22, 0x654, R3 ;  /* 0x0000065416030816 */ /* 0x000fc80000000003 */
[----:B------:R0:W-:Y:S01]  /*2230*/  @P0 SYNCS.ARRIVE.TRANS64.RED.A1T0 RZ, [R3+URZ], RZ ;  /* 0x000000ff03ff09a7 */ /* 0x0001e2000810043f */
[----:B------:R-:W-:-:S13]  /*2240*/  PLOP3.LUT P0, PT, PT, PT, UP0, 0x80, 0x0 ;  /* 0x000000000000781c */ /* 0x000fda0003f0f008 */
[----:B0-----:R-:W-:Y:S05]  /*2250*/  @P0 BRA `(.L_x_32) ;  /* 0x0000000000040947 */ /* 0x001fea0003800000 */
[----:B------:R-:W-:Y:S01]  /*2260*/  BPT.TRAP 0x1 ;  /* 0x000000040000795c */ /* 0x000fe20000300000 */
.L_x_32:
[----:B------:R-:W-:Y:S02]  /*2270*/  SHF.L.U32 R3, R100, 0x1f, RZ ;  /* 0x0000001f64037819 */ /* 0x000fe400000006ff */
[----:B------:R-:W-:Y:S02]  /*2280*/  SHF.R.S32.HI R13, RZ, 0x1f, R19 ;  /* 0x0000001fff0d7819 */ /* 0x000fe40000011413 */
[----:B------:R-:W0:Y:S02]  /*2290*/  SYNCS.PHASECHK.TRANS64.TRYWAIT P0, [R96+URZ+0x8], R3 ;  /* 0x00000803600075a7 */ /* 0x000e24000800017f */
[----:B0-----:R-:W-:Y:S05]  /*22a0*/  @!P0 BRA `(.L_x_34) ;  /* 0x0000005800588947 */ /* 0x001fea0003800000 */
.L_x_188:
[----:B------:R-:W-:Y:S01]  /*22b0*/  IMAD.SHL.U32 R5, R18, 0x40, RZ ;  /* 0x0000004012057824 */ /* 0x000fe200078e00ff */
[----:B------:R-:W-:Y:S01]  /*22c0*/  ULDC UR6, c[0x0][0x284] ;  /* 0x0000a10000067ab9 */ /* 0x000fe20000000800 */
[----:B------:R-:W-:Y:S01]  /*22d0*/  IMAD.SHL.U32 R10, R2, 0x80, RZ ;  /* 0x00000080020a7824 */ /* 0x000fe200078e00ff */
[----:B------:R-:W-:Y:S01]  /*22e0*/  ULDC.64 UR4, c[0x0][0x5d0] ;  /* 0x0001740000047ab9 */ /* 0x000fe20000000a00 */
[----:B------:R-:W-:Y:S01]  /*22f0*/  IMAD.WIDE R20, R18, 0x40, R90 ;  /* 0x0000004012147825 */ /* 0x000fe200078e025a */
[----:B------:R-:W-:Y:S01]  /*2300*/  ISETP.GE.AND P0, PT, R5, UR6, PT ;  /* 0x0000000605007c0c */ /* 0x000fe2000bf06270 */
[----:B------:R-:W-:Y:S01]  /*2310*/  ULDC UR6, c[0x0][0x288] ;  /* 0x0000a20000067ab9 */ /* 0x000fe20000000800 */
[----:B------:R-:W-:Y:S01]  /*2320*/  SHF.R.S32.HI R11, RZ, 0x1f, R10 ;  /* 0x0000001fff0b7819 */ /* 0x000fe2000001140a */
[----:B------:R-:W-:Y:S01]  /*2330*/  IMAD R0, R13, UR4, RZ ;  /* 0x000000040d007c24 */ /* 0x000fe2000f8e02ff */
[----:B------:R-:W-:Y:S01]  /*2340*/  ISETP.GE.OR P0, PT, R10, UR6, P0 ;  /* 0x000000060a007c0c */ /* 0x000fe20008706670 */
[----:B0-----:R-:W-:-:S04]  /*2350*/  IMAD.WIDE.U32 R2, R19, UR4, R92 ;  /* 0x0000000413027c25 */ /* 0x001fc8000f8e005c */
[----:B------:R-:W-:Y:S01]  /*2360*/  IMAD R7, R19, UR5, R0 ;  /* 0x0000000513077c24 */ /* 0x000fe2000f8e0200 */
[----:B------:R-:W-:Y:S01]  /*2370*/  IADD3 R2, P1, R10, R2, RZ ;  /* 0x000000020a027210 */ /* 0x000fe20007f3e0ff */
[----:B------:R-:W-:Y:S02]  /*2380*/  ULDC.64 UR4, c[0x0][0x5c8] ;  /* 0x0001720000047ab9 */ /* 0x000fe40000000a00 */
[----:B------:R-:W-:Y:S01]  /*2390*/  IMAD R9, R21, UR4, RZ ;  /* 0x0000000415097c24 */ /* 0x000fe2000f8e02ff */
[----:B------:R-:W-:-:S03]  /*23a0*/  IADD3.X R3, R11, R3, R7, P1, !PT ;  /* 0x000000030b037210 */ /* 0x000fc60000ffe407 */
[C---:B------:R-:W-:Y:S02]  /*23b0*/  IMAD R9, R20.reuse, UR5, R9 ;  /* 0x0000000514097c24 */ /* 0x040fe4000f8e0209 */
[----:B------:R-:W-:Y:S01]  /*23c0*/  IMAD.WIDE.U32 R102, R20, UR4, R2 ;  /* 0x0000000414667c25 */ /* 0x000fe2000f8e0002 */
[----:B------:R-:W-:Y:S06]  /*23d0*/  @P0 BRA `(.L_x_35) ;  /* 0x0000003c00d80947 */ /* 0x000fec0003800000 */
[----:B-----5:R-:W-:Y:S01]  /*23e0*/  FSETP.NEU.AND P1, PT, R88, RZ, PT ;  /* 0x000000ff5800720b */ /* 0x020fe20003f2d000 */
[----:B------:R-:W-:Y:S01]  /*23f0*/  IMAD.IADD R14, R95, 0x1, -R10 ;  /* 0x000000015f0e7824 */ /* 0x000fe200078e0a0a */
[----:B------:R-:W-:Y:S01]  /*2400*/  BSSY B0, `(.L_x_35) ;  /* 0x00003f3000007945 */ /* 0x000fe20003800000 */
[----:B------:R-:W-:Y:S02]  /*2410*/  IMAD.IADD R0, R98, 0x1, -R5 ;  /* 0x0000000162007824 */ /* 0x000fe400078e0a05 */
[----:B------:R-:W-:Y:S01]  /*2420*/  IMAD.IADD R111, R103, 0x1, R9 ;  /* 0x00000001676f7824 */ /* 0x000fe200078e0209 */
[----:B------:R-:W-:-:S04]  /*2430*/  ISETP.GT.AND P0, PT, R14, RZ, PT ;  /* 0x000000ff0e00720c */ /* 0x000fc80003f04270 */
[----:B------:R-:W-:-:S03]  /*2440*/  ISETP.GT.AND P2, PT, R0, RZ, P0 ;  /* 0x000000ff0000720c */ /* 0x000fc60000744270 */
[----:B------:R-:W-:Y:S10]  /*2450*/  @!P1 BRA `(.L_x_36) ;  /* 0x0000002c001c9947 */ /* 0x000ff40003800000 */
[----:B------:R-:W0:Y:S01]  /*2460*/  LDC.64 R104, c[0x0][0x5b8] ;  /* 0x00016e00ff687b82 */ /* 0x000e220000000a00 */
[----:B------:R-:W-:-:S07]  /*2470*/  ULDC.64 UR4, c[0x0][0x5c0] ;  /* 0x0001700000047ab9 */ /* 0x000fce0000000a00 */
[----:B------:R-:W1:Y:S08]  /*2480*/  LDC.64 R106, c[0x0][0x5b0] ;  /* 0x00016c00ff6a7b82 */ /* 0x000e700000000a00 */
[----:B------:R-:W2:Y:S01]  /*2490*/  LDC.64 R108, c[0x0][0x5a8] ;  /* 0x00016a00ff6c7b82 */ /* 0x000ea20000000a00 */
[-C--:B0-----:R-:W-:Y:S02]  /*24a0*/  IMAD R4, R13, R104.reuse, RZ ;  /* 0x000000680d047224 */ /* 0x081fe400078e02ff */
[----:B------:R-:W-:-:S04]  /*24b0*/  IMAD.WIDE.U32 R2, R19, R104, R92 ;  /* 0x0000006813027225 */ /* 0x000fc800078e005c */
[----:B------:R-:W-:Y:S01]  /*24c0*/  IMAD R103, R19, R105, R4 ;  /* 0x0000006913677224 */ /* 0x000fe200078e0204 */
[----:B------:R-:W-:Y:S01]  /*24d0*/  IADD3 R4, P1, R10, R2, RZ ;  /* 0x000000020a047210 */ /* 0x000fe20007f3e0ff */
[----:B-1----:R-:W-:-:S03]  /*24e0*/  IMAD R2, R21, R106, RZ ;  /* 0x0000006a15027224 */ /* 0x002fc600078e02ff */
[----:B------:R-:W-:Y:S01]  /*24f0*/  IADD3.X R5, R11, R3, R103, P1, !PT ;  /* 0x000000030b057210 */ /* 0x000fe20000ffe467 */
[C---:B------:R-:W-:Y:S02]  /*2500*/  IMAD R21, R20.reuse, R107, R2 ;  /* 0x0000006b14157224 */ /* 0x040fe400078e0202 */
[----:B------:R-:W-:-:S04]  /*2510*/  IMAD.WIDE.U32 R2, R20, R106, R4 ;  /* 0x0000006a14027225 */ /* 0x000fc800078e0004 */
[----:B------:R-:W-:Y:S01]  /*2520*/  IMAD.IADD R3, R3, 0x1, R21 ;  /* 0x0000000103037824 */ /* 0x000fe200078e0215 */
[----:B--2---:R-:W-:-:S04]  /*2530*/  LEA R8, P1, R2, R108, 0x2 ;  /* 0x0000006c02087211 */ /* 0x004fc800078210ff */
[----:B------:R-:W-:-:S05]  /*2540*/  LEA.HI.X R9, R2, R109, R3, 0x2, P1 ;  /* 0x0000006d02097211 */ /* 0x000fca00008f1403 */
[----:B------:R0:W2:Y:S01]  /*2550*/  @P2 LDG.E.LTC128B R15, desc[UR54][R8.64] ;  /* 0x00000036080f2981 */ /* 0x0000a2000c1e1920 */
[----:B------:R-:W-:Y:S01]  /*2560*/  IMAD.WIDE.U32 R2, R20, R106, R10 ;  /* 0x0000006a14027225 */ /* 0x000fe200078e000a */
[----:B------:R-:W-:Y:S01]  /*2570*/  LEA R6, P3, R102, UR4, 0x2 ;  /* 0x0000000466067c11 */ /* 0x000fe2000f8610ff */
[----:B------:R-:W-:Y:S01]  /*2580*/  BSSY B1, `(.L_x_37) ;  /* 0x0000014000017945 */ /* 0x000fe20003800000 */
[----:B------:R-:W-:-:S04]  /*2590*/  IADD3 R12, P1, R92, R2, RZ ;  /* 0x000000025c0c7210 */ /* 0x000fc80007f3e0ff */
[----:B------:R-:W-:Y:S01]  /*25a0*/  IADD3.X R13, R93, R21, R3, P1, !PT ;  /* 0x000000155d0d7210 */ /* 0x000fe20000ffe403 */
[----:B0-----:R-:W-:Y:S01]  /*25b0*/  IMAD.SHL.U32 R8, R106, 0x8, RZ ;  /* 0x000000086a087824 */ /* 0x001fe200078e00ff */
[----:B------:R-:W-:Y:S02]  /*25c0*/  ISETP.GT.AND P1, PT, R14, 0x1, PT ;  /* 0x000000010e00780c */ /* 0x000fe40003f24270 */
[----:B------:R-:W-:Y:S01]  /*25d0*/  SHF.L.U64.HI R9, R106, 0x3, R107 ;  /* 0x000000036a097819 */ /* 0x000fe2000001026b */
[----:B------:R-:W-:-:S04]  /*25e0*/  IMAD.WIDE.U32 R12, R19, R104, R12 ;  /* 0x00000068130c7225 */ /* 0x000fc800078e000c */
[----:B------:R-:W-:Y:S01]  /*25f0*/  IMAD.IADD R3, R103, 0x1, R13 ;  /* 0x0000000167037824 */ /* 0x000fe200078e020d */
[----:B------:R-:W-:Y:S01]  /*2600*/  LEA R2, P4, R12, R108, 0x2 ;  /* 0x0000006c0c027211 */ /* 0x000fe200078810ff */
[----:B------:R-:W-:-:S03]  /*2610*/  IMAD.WIDE.U32 R8, R20, R106, R8 ;  /* 0x0000006a14087225 */ /* 0x000fc600078e0008 */
[----:B------:R-:W-:Y:S02]  /*2620*/  LEA.HI.X R3, R12, R109, R3, 0x2, P4 ;  /* 0x0000006d0c037211 */ /* 0x000fe400020f1403 */
[----:B--2---:R-:W-:-:S05]  /*2630*/  LOP3.LUT R7, R15, 0xffffe000, RZ, 0xc0, !PT ;  /* 0xffffe0000f077812 */ /* 0x004fca00078ec0ff */
[----:B------:R-:W-:-:S04]  /*2640*/  FMUL R7, R7, R88 ;  /* 0x0000005807077220 */ /* 0x000fc80000400000 */
[----:B------:R-:W-:Y:S01]  /*2650*/  FFMA R105, R24, R23, R7 ;  /* 0x0000001718697223 */ /* 0x000fe20000000007 */
[----:B------:R-:W-:Y:S02]  /*2660*/  LEA.HI.X R7, R102, UR5, R111, 0x2, P3 ;  /* 0x0000000566077c11 */ /* 0x000fe400098f146f */
[----:B------:R-:W-:Y:S02]  /*2670*/  ISETP.GT.AND P3, PT, R0, RZ, P1 ;  /* 0x000000ff0000720c */ /* 0x000fe40000f64270 */
[----:B------:R-:W-:-:S05]  /*2680*/  F2FP.TF32.F32.PACK_B R105, R105 ;  /* 0x00000069ff69723e */ /* 0x000fca00024050ff */
[----:B------:R0:W-:Y:S06]  /*2690*/  @P2 STG.E desc[UR54][R6.64], R105 ;  /* 0x0000006906002986 */ /* 0x0001ec000c101936 */
[----:B------:R-:W-:Y:S05]  /*26a0*/  @!P3 BRA `(.L_x_38) ;  /* 0x000000000004b947 */ /* 0x000fea0003800000 */
[----:B------:R1:W5:Y:S02]  /*26b0*/  LDG.E.LTC128B R15, desc[UR54][R2.64+0x4] ;  /* 0x00000436020f7981 */ /* 0x000364000c1e1920 */
.L_x_38:
[----:B------:R-:W-:Y:S05]  /*26c0*/  BSYNC B1 ;  /* 0x0000000000017941 */ /* 0x000fea0003800000 */
.L_x_37:
[----:B-----5:R-:W-:Y:S01]  /*26d0*/  LOP3.LUT R13, R15, 0xffffe000, RZ, 0xc0, !PT ;  /* 0xffffe0000f0d7812 */ /* 0x020fe200078ec0ff */
[----:B------:R-:W-:Y:S01]  /*26e0*/  IMAD.IADD R21, R21, 0x1, R9 ;  /* 0x0000000115157824 */ /* 0x000fe200078e0209 */
[----:B------:R-:W-:Y:S02]  /*26f0*/  IADD3 R9, P2, R4, R8, RZ ;  /* 0x0000000804097210 */ /* 0x000fe40007f5e0ff */
[----:B------:R-:W-:Y:S01]  /*2700*/  ISETP.GT.AND P0, PT, R0, 0x8, P0 ;  /* 0x000000080000780c */ /* 0x000fe20000704270 */
[----:B------:R-:W-:Y:S02]  /*2710*/  FMUL R4, R13, R88 ;  /* 0x000000580d047220 */ /* 0x000fe40000400000 */
[----:B------:R-:W-:Y:S01]  /*2720*/  IMAD.X R18, R21, 0x1, R5, P2 ;  /* 0x0000000115127824 */ /* 0x000fe200010e0605 */
[----:B------:R-:W-:Y:S01]  /*2730*/  LEA R12, P2, R9, R108, 0x2 ;  /* 0x0000006c090c7211 */ /* 0x000fe200078410ff */
[----:B------:R-:W-:Y:S01]  /*2740*/  FFMA R25, R25, R23, R4 ;  /* 0x0000001719197223 */ /* 0x000fe20000000004 */
[----:B------:R-:W-:-:S02]  /*2750*/  @P3 IMAD.MOV.U32 R4, RZ, RZ, R6 ;  /* 0x000000ffff043224 */ /* 0x000fc400078e0006 */
[----:B------:R-:W-:Y:S01]  /*2760*/  @P3 IMAD.MOV.U32 R5, RZ, RZ, R7 ;  /* 0x000000ffff053224 */ /* 0x000fe200078e0007 */
[----:B------:R-:W-:Y:S02]  /*2770*/  LEA.HI.X R13, R9, R109, R18, 0x2, P2 ;  /* 0x0000006d090d7211 */ /* 0x000fe400010f1412 */
[----:B------:R-:W-:-:S05]  /*2780*/  F2FP.TF32.F32.PACK_B R25, R25 ;  /* 0x00000019ff19723e */ /* 0x000fca00024050ff */
[----:B------:R2:W-:Y:S04]  /*2790*/  @P3 STG.E desc[UR54][R4.64+0x4], R25 ;  /* 0x0000041904003986 */ /* 0x0005e8000c101936 */
[----:B------:R-:W3:Y:S01]  /*27a0*/  @P0 LDG.E.LTC128B R15, desc[UR54][R12.64] ;  /* 0x000000360c0f0981 */ /* 0x000ee2000c1e1920 */
[----:B------:R-:W-:Y:S01]  /*27b0*/  IADD3 R10, P2, P3, R92, R8, R10 ;  /* 0x000000085c0a7210 */ /* 0x000fe20007b5e00a */
[----:B------:R-:W-:Y:S01]  /*27c0*/  BSSY B1, `(.L_x_39) ;  /* 0x0000011000017945 */ /* 0x000fe20003800000 */
[----:B------:R-:W-:Y:S02]  /*27d0*/  ISETP.GT.AND P1, PT, R0, 0x8, P1 ;  /* 0x000000080000780c */ /* 0x000fe40000f24270 */
[----:B------:R-:W-:Y:S02]  /*27e0*/  IADD3.X R11, R93, R21, R11, P2, P3 ;  /* 0x000000155d0b7210 */ /* 0x000fe400017e640b */
[C---:B------:R-:W-:Y:S01]  /*27f0*/  LEA R8, P2, R94.reuse, R6, 0x2 ;  /* 0x000000065e087211 */ /* 0x040fe200078410ff */
[----:B------:R-:W-:Y:S01]  /*2800*/  IMAD.WIDE.U32 R10, R19, R104, R10 ;  /* 0x00000068130a7225 */ /* 0x000fe200078e000a */
[----:B------:R-:W-:-:S03]  /*2810*/  SHF.L.U64.HI R19, R94, 0x2, R89 ;  /* 0x000000025e137819 */ /* 0x000fc60000010259 */
[----:B------:R-:W-:Y:S01]  /*2820*/  IMAD.IADD R11, R103, 0x1, R11 ;  /* 0x00000001670b7824 */ /* 0x000fe200078e020b */
[----:B--2---:R-:W-:-:S04]  /*2830*/  LEA R4, P3, R10, R108, 0x2 ;  /* 0x0000006c0a047211 */ /* 0x004fc800078610ff */
[----:B------:R-:W-:Y:S02]  /*2840*/  LEA.HI.X R5, R10, R109, R11, 0x2, P3 ;  /* 0x0000006d0a057211 */ /* 0x000fe400018f140b */
[----:B---3--:R-:W-:-:S05]  /*2850*/  LOP3.LUT R9, R15, 0xffffe000, RZ, 0xc0, !PT ;  /* 0xffffe0000f097812 */ /* 0x008fca00078ec0ff */
[----:B------:R-:W-:-:S04]  /*2860*/  FMUL R9, R9, R88 ;  /* 0x0000005809097220 */ /* 0x000fc80000400000 */
[----:B------:R-:W-:Y:S01]  /*2870*/  FFMA R21, R26, R23, R9 ;  /* 0x000000171a157223 */ /* 0x000fe20000000009 */
[----:B------:R-:W-:-:S04]  /*2880*/  IMAD.X R9, R19, 0x1, R7, P2 ;  /* 0x0000000113097824 */ /* 0x000fc800010e0607 */
[----:B------:R-:W-:-:S05]  /*2890*/  F2FP.TF32.F32.PACK_B R21, R21 ;  /* 0x00000015ff15723e */ /* 0x000fca00024050ff */
[----:B------:R2:W-:Y:S01]  /*28a0*/  @P0 STG.E desc[UR54][R8.64], R21 ;  /* 0x0000001508000986 */ /* 0x0005e2000c101936 */
[----:B------:R-:W-:Y:S05]  /*28b0*/  @!P1 BRA `(.L_x_40) ;  /* 0x0000000000049947 */ /* 0x000fea0003800000 */
[----:B------:R3:W5:Y:S02]  /*28c0*/  LDG.E.LTC128B R15, desc[UR54][R4.64+0x4] ;  /* 0x00000436040f7981 */ /* 0x000764000c1e1920 */
.L_x_40:
[----:B------:R-:W-:Y:S05]  /*28d0*/  BSYNC B1 ;  /* 0x0000000000017941 */ /* 0x000fea0003800000 */
.L_x_39:
[----:B-----5:R-:W-:Y:S01]  /*28e0*/  LOP3.LUT R11, R15, 0xffffe000, RZ, 0xc0, !PT ;  /* 0xffffe0000f0b7812 */ /* 0x020fe200078ec0ff */
[----:B------:R-:W-:Y:S01]  /*28f0*/  BSSY B1, `(.L_x_41) ;  /* 0x0000009000017945 */ /* 0x000fe20003800000 */
[----:B------:R-:W-:-:S03]  /*2900*/  ISETP.GT.AND P0, PT, R14, 0x8, PT ;  /* 0x000000080e00780c */ /* 0x000fc60003f04270 */
[----:B------:R-:W-:Y:S01]  /*2910*/  FMUL R10, R11, R88 ;  /* 0x000000580b0a7220 */ /* 0x000fe20000400000 */
[----:B------:R-:W-:-:S03]  /*2920*/  ISETP.GT.AND P2, PT, R0, RZ, P0 ;  /* 0x000000ff0000720c */ /* 0x000fc60000744270 */
[----:B------:R-:W-:-:S05]  /*2930*/  FFMA R27, R27, R23, R10 ;  /* 0x000000171b1b7223 */ /* 0x000fca000000000a */
[----:B------:R-:W-:-:S05]  /*2940*/  F2FP.TF32.F32.PACK_B R27, R27 ;  /* 0x0000001bff1b723e */ /* 0x000fca00024050ff */
[----:B------:R4:W-:Y:S01]  /*2950*/  @P1 STG.E desc[UR54][R8.64+0x4], R27 ;  /* 0x0000041b08001986 */ /* 0x0009e2000c101936 */
[----:B------:R-:W-:Y:S05]  /*2960*/  @!P2 BRA `(.L_x_42) ;  /* 0x000000000004a947 */ /* 0x000fea0003800000 */
[----:B------:R0:W5:Y:S02]  /*2970*/  LDG.E.LTC128B R15, desc[UR54][R2.64+0x20] ;  /* 0x00002036020f7981 */ /* 0x000164000c1e1920 */
.L_x_42:
[----:B------:R-:W-:Y:S05]  /*2980*/  BSYNC B1 ;  /* 0x0000000000017941 */ /* 0x000fea0003800000 */
.L_x_41:
        /* <DEDUP_REMOVED lines=10> */
.L_x_44:
[----:B------:R-:W-:Y:S05]  /*2a30*/  BSYNC B1 ;  /* 0x0000000000017941 */ /* 0x000fea0003800000 */
.L_x_43:
[----:B0----5:R-:W-:Y:S01]  /*2a40*/  LOP3.LUT R11, R15, 0xffffe000, RZ, 0xc0, !PT ;  /* 0xffffe0000f0b7812 */ /* 0x021fe200078ec0ff */
[----:B------:R-:W-:Y:S01]  /*2a50*/  BSSY B1, `(.L_x_45) ;  /* 0x0000008000017945 */ /* 0x000fe20003800000 */
[----:B------:R-:W-:-:S03]  /*2a60*/  ISETP.GT.AND P0, PT, R0, 0x8, P0 ;  /* 0x000000080000780c */ /* 0x000fc60000704270 */
[----:B------:R-:W-:-:S04]  /*2a70*/  FMUL R10, R11, R88 ;  /* 0x000000580b0a7220 */ /* 0x000fc80000400000 */
[----:B------:R-:W-:-:S05]  /*2a80*/  FFMA R29, R29, R23, R10 ;  /* 0x000000171d1d7223 */ /* 0x000fca000000000a */
[----:B------:R-:W-:-:S05]  /*2a90*/  F2FP.TF32.F32.PACK_B R29, R29 ;  /* 0x0000001dff1d723e */ /* 0x000fca00024050ff */
[----:B------:R0:W-:Y:S01]  /*2aa0*/  @P3 STG.E desc[UR54][R6.64+0x24], R29 ;  /* 0x0000241d06003986 */ /* 0x0001e2000c101936 */
[----:B------:R-:W-:Y:S05]  /*2ab0*/  @!P0 BRA `(.L_x_46) ;  /* 0x0000000000048947 */ /* 0x000fea0003800000 */
[----:B------:R0:W5:Y:S02]  /*2ac0*/  LDG.E.LTC128B R15, desc[UR54][R4.64+0x20] ;  /* 0x00002036040f7981 */ /* 0x000164000c1e1920 */
.L_x_46:
[----:B------:R-:W-:Y:S05]  /*2ad0*/  BSYNC B1 ;  /* 0x0000000000017941 */ /* 0x000fea0003800000 */
.L_x_45:
[----:B-----5:R-:W-:Y:S01]  /*2ae0*/  LOP3.LUT R11, R15, 0xffffe000, RZ, 0xc0, !PT ;  /* 0xffffe0000f0b7812 */ /* 0x020fe200078ec0ff */
        /* <DEDUP_REMOVED lines=8> */
.L_x_48:
[----:B------:R-:W-:Y:S05]  /*2b70*/  BSYNC B1 ;  /* 0x0000000000017941 */ /* 0x000fea0003800000 */
.L_x_47:
[----:B0----5:R-:W-:Y:S01]  /*2b80*/  LOP3.LUT R11, R15, 0xffffe000, RZ, 0xc0, !PT ;  /* 0xffffe0000f0b7812 */ /* 0x021fe200078ec0ff */
        /* <DEDUP_REMOVED lines=9> */
.L_x_50:
[----:B------:R-:W-:Y:S05]  /*2c20*/  BSYNC B1 ;  /* 0x0000000000017941 */ /* 0x000fea0003800000 */
.L_x_49:
        /* <DEDUP_REMOVED lines=10> */
.L_x_52:
[----:B------:R-:W-:Y:S05]  /*2cd0*/  BSYNC B1 ;  /* 0x0000000000017941 */ /* 0x000fea0003800000 */
.L_x_51:
        /* <DEDUP_REMOVED lines=9> */
.L_x_54:
[----:B------:R-:W-:Y:S05]  /*2d70*/  BSYNC B1 ;  /* 0x0000000000017941 */ /* 0x000fea0003800000 */
.L_x_53:
        /* <DEDUP_REMOVED lines=9> */
.L_x_56:
[----:B------:R-:W-:Y:S05]  /*2e10*/  BSYNC B1 ;  /* 0x0000000000017941 */ /* 0x000fea0003800000 */
.L_x_55:
        /* <DEDUP_REMOVED lines=10> */
.L_x_58:
[----:B------:R-:W-:Y:S05]  /*2ec0*/  BSYNC B1 ;  /* 0x0000000000017941 */ /* 0x000fea0003800000 */
.L_x_57:
        /* <DEDUP_REMOVED lines=10> */
.L_x_60:
[----:B------:R-:W-:Y:S05]  /*2f70*/  BSYNC B1 ;  /* 0x0000000000017941 */ /* 0x000fea0003800000 */
.L_x_59:
        /* <DEDUP_REMOVED lines=9> */
.L_x_62:
[----:B------:R-:W-:Y:S05]  /*3010*/  BSYNC B1 ;  /* 0x0000000000017941 */ /* 0x000fea0003800000 */
.L_x_61:
        /* <DEDUP_REMOVED lines=9> */
.L_x_64:
[----:B------:R-:W-:Y:S05]  /*30b0*/  BSYNC B1 ;  /* 0x0000000000017941 */ /* 0x000fea0003800000 */
.L_x_63:
        /* <DEDUP_REMOVED lines=10> */
.L_x_66:
[----:B------:R-:W-:Y:S05]  /*3160*/  BSYNC B1 ;  /* 0x0000000000017941 */ /* 0x000fea0003800000 */
.L_x_65:
        /* <DEDUP_REMOVED lines=10> */
.L_x_68:
[----:B------:R-:W-:Y:S05]  /*3210*/  BSYNC B1 ;  /* 0x0000000000017941 */ /* 0x000fea0003800000 */
.L_x_67:
        /* <DEDUP_REMOVED lines=9> */
.L_x_70:
[----:B------:R-:W-:Y:S05]  /*32b0*/  BSYNC B1 ;  /* 0x0000000000017941 */ /* 0x000fea0003800000 */
.L_x_69:
        /* <DEDUP_REMOVED lines=9> */
.L_x_72:
[----:B------:R-:W-:Y:S05]  /*3350*/  BSYNC B1 ;  /* 0x0000000000017941 */ /* 0x000fea0003800000 */
.L_x_71:
        /* <DEDUP_REMOVED lines=10> */
.L_x_74:
[----:B------:R-:W-:Y:S05]  /*3400*/  BSYNC B1 ;  /* 0x0000000000017941 */ /* 0x000fea0003800000 */
.L_x_73:
        /* <DEDUP_REMOVED lines=10> */
.L_x_76:
[----:B------:R-:W-:Y:S05]  /*34b0*/  BSYNC B1 ;  /* 0x0000000000017941 */ /* 0x000fea0003800000 */
.L_x_75:
        /* <DEDUP_REMOVED lines=9> */
.L_x_78:
[----:B------:R-:W-:Y:S05]  /*3550*/  BSYNC B1 ;  /* 0x0000000000017941 */ /* 0x000fea0003800000 */
.L_x_77:
        /* <DEDUP_REMOVED lines=9> */
.L_x_80:
[----:B------:R-:W-:Y:S05]  /*35f0*/  BSYNC B1 ;  /* 0x0000000000017941 */ /* 0x000fea0003800000 */
.L_x_79:
        /* <DEDUP_REMOVED lines=10> */
.L_x_82:
[----:B------:R-:W-:Y:S05]  /*36a0*/  BSYNC B1 ;  /* 0x0000000000017941 */ /* 0x000fea0003800000 */
.L_x_81:
        /* <DEDUP_REMOVED lines=10> */
.L_x_84:
[----:B------:R-:W-:Y:S05]  /*3750*/  BSYNC B1 ;  /* 0x0000000000017941 */ /* 0x000fea0003800000 */
.L_x_83:
        /* <DEDUP_REMOVED lines=9> */
.L_x_86:
[----:B------:R-:W-:Y:S05]  /*37f0*/  BSYNC B1 ;  /* 0x0000000000017941 */ /* 0x000fea0003800000 */
.L_x_85:
        /* <DEDUP_REMOVED lines=9> */
.L_x_88:
[----:B------:R-:W-:Y:S05]  /*3890*/  BSYNC B1 ;  /* 0x0000000000017941 */ /* 0x000fea0003800000 */
.L_x_87:
        /* <DEDUP_REMOVED lines=10> */
.L_x_90:
[----:B------:R-:W-:Y:S05]  /*3940*/  BSYNC B1 ;  /* 0x0000000000017941 */ /* 0x000fea0003800000 */
.L_x_89:
        /* <DEDUP_REMOVED lines=10> */
.L_x_92:
[----:B------:R-:W-:Y:S05]  /*39f0*/  BSYNC B1 ;  /* 0x0000000000017941 */ /* 0x000fea0003800000 */
.L_x_91:
        /* <DEDUP_REMOVED lines=9> */
.L_x_94:
[----:B------:R-:W-:Y:S05]  /*3a90*/  BSYNC B1 ;  /* 0x0000000000017941 */ /* 0x000fea0003800000 */
.L_x_93:
        /* <DEDUP_REMOVED lines=9> */
.L_x_96:
[----:B------:R-:W-:Y:S05]  /*3b30*/  BSYNC B1 ;  /* 0x0000000000017941 */ /* 0x000fea0003800000 */
.L_x_95:
        /* <DEDUP_REMOVED lines=10> */
.L_x_98:
[----:B------:R-:W-:Y:S05]  /*3be0*/  BSYNC B1 ;  /* 0x0000000000017941 */ /* 0x000fea0003800000 */
.L_x_97:
        /* <DEDUP_REMOVED lines=10> */
.L_x_100:
[----:B------:R-:W-:Y:S05]  /*3c90*/  BSYNC B1 ;  /* 0x0000000000017941 */ /* 0x000fea0003800000 */
.L_x_99:
        /* <DEDUP_REMOVED lines=9> */
.L_x_102:
[----:B------:R-:W-:Y:S05]  /*3d30*/  BSYNC B1 ;  /* 0x0000000000017941 */ /* 0x000fea0003800000 */
.L_x_101:
        /* <DEDUP_REMOVED lines=9> */
.L_x_104:
[----:B------:R-:W-:Y:S05]  /*3dd0*/  BSYNC B1 ;  /* 0x0000000000017941 */ /* 0x000fea0003800000 */
.L_x_103:
        /* <DEDUP_REMOVED lines=10> */
.L_x_106:
[----:B------:R-:W-:Y:S05]  /*3e80*/  BSYNC B1 ;  /* 0x0000000000017941 */ /* 0x000fea0003800000 */
.L_x_105:
        /* <DEDUP_REMOVED lines=10> */
.L_x_108:
[----:B------:R-:W-:Y:S05]  /*3f30*/  BSYNC B1 ;  /* 0x0000000000017941 */ /* 0x000fea0003800000 */
.L_x_107:
        /* <DEDUP_REMOVED lines=9> */
.L_x_110:
[----:B------:R-:W-:Y:S05]  /*3fd0*/  BSYNC B1 ;  /* 0x0000000000017941 */ /* 0x000fea0003800000 */
.L_x_109:
        /* <DEDUP_REMOVED lines=9> */
.L_x_112:
[----:B------:R-:W-:Y:S05]  /*4070*/  BSYNC B1 ;  /* 0x0000000000017941 */ /* 0x000fea0003800000 */
.L_x_111:
        /* <DEDUP_REMOVED lines=10> */
.L_x_114:
[----:B------:R-:W-:Y:S05]  /*4120*/  BSYNC B1 ;  /* 0x0000000000017941 */ /* 0x000fea0003800000 */
.L_x_113:
        /* <DEDUP_REMOVED lines=10> */
.L_x_116:
[----:B------:R-:W-:Y:S05]  /*41d0*/  BSYNC B1 ;  /* 0x0000000000017941 */ /* 0x000fea0003800000 */
.L_x_115:
        /* <DEDUP_REMOVED lines=9> */
.L_x_118:
[----:B------:R-:W-:Y:S05]  /*4270*/  BSYNC B1 ;  /* 0x0000000000017941 */ /* 0x000fea0003800000 */
.L_x_117:
        /* <DEDUP_REMOVED lines=9> */
.L_x_120:
[----:B------:R-:W-:Y:S05]  /*4310*/  BSYNC B1 ;  /* 0x0000000000017941 */ /* 0x000fea0003800000 */
.L_x_119:
        /* <DEDUP_REMOVED lines=10> */
.L_x_122:
[----:B------:R-:W-:Y:S05]  /*43c0*/  BSYNC B1 ;  /* 0x0000000000017941 */ /* 0x000fea0003800000 */
.L_x_121:
        /* <DEDUP_REMOVED lines=10> */
.L_x_124:
[----:B------:R-:W-:Y:S05]  /*4470*/  BSYNC B1 ;  /* 0x0000000000017941 */ /* 0x000fea0003800000 */
.L_x_123:
        /* <DEDUP_REMOVED lines=9> */
.L_x_126:
[----:B------:R-:W-:Y:S05]  /*4510*/  BSYNC B1 ;  /* 0x0000000000017941 */ /* 0x000fea0003800000 */
.L_x_125:
        /* <DEDUP_REMOVED lines=9> */
.L_x_128:
[----:B------:R-:W-:Y:S05]  /*45b0*/  BSYNC B1 ;  /* 0x0000000000017941 */ /* 0x000fea0003800000 */
.L_x_127:
        /* <DEDUP_REMOVED lines=10> */
.L_x_130:
[----:B------:R-:W-:Y:S05]  /*4660*/  BSYNC B1 ;  /* 0x0000000000017941 */ /* 0x000fea0003800000 */
.L_x_129:
        /* <DEDUP_REMOVED lines=10> */
.L_x_132:
[----:B------:R-:W-:Y:S05]  /*4710*/  BSYNC B1 ;  /* 0x0000000000017941 */ /* 0x000fea0003800000 */
.L_x_131:
        /* <DEDUP_REMOVED lines=9> */
.L_x_134:
[----:B------:R-:W-:Y:S05]  /*47b0*/  BSYNC B1 ;  /* 0x0000000000017941 */ /* 0x000fea0003800000 */
.L_x_133:
        /* <DEDUP_REMOVED lines=9> */
.L_x_136:
[----:B------:R-:W-:Y:S05]  /*4850*/  BSYNC B1 ;  /* 0x0000000000017941 */ /* 0x000fea0003800000 */
.L_x_135:
        /* <DEDUP_REMOVED lines=10> */
.L_x_138:
[----:B------:R-:W-:Y:S05]  /*4900*/  BSYNC B1 ;  /* 0x0000000000017941 */ /* 0x000fea0003800000 */
.L_x_137:
        /* <DEDUP_REMOVED lines=10> */
.L_x_140:
[----:B------:R-:W-:Y:S05]  /*49b0*/  BSYNC B1 ;  /* 0x0000000000017941 */ /* 0x000fea0003800000 */
.L_x_139:
        /* <DEDUP_REMOVED lines=9> */
.L_x_142:
[----:B------:R-:W-:Y:S05]  /*4a50*/  BSYNC B1 ;  /* 0x0000000000017941 */ /* 0x000fea0003800000 */
.L_x_141:
        /* <DEDUP_REMOVED lines=9> */
.L_x_144:
[----:B------:R-:W-:Y:S05]  /*4af0*/  BSYNC B1 ;  /* 0x0000000000017941 */ /* 0x000fea0003800000 */
.L_x_143:
        /* <DEDUP_REMOVED lines=10> */
.L_x_146:
[----:B------:R-:W-:Y:S05]  /*4ba0*/  BSYNC B1 ;  /* 0x0000000000017941 */ /* 0x000fea0003800000 */
.L_x_145:
        /* <DEDUP_REMOVED lines=10> */
.L_x_148:
[----:B------:R-:W-:Y:S05]  /*4c50*/  BSYNC B1 ;  /* 0x0000000000017941 */ /* 0x000fea0003800000 */
.L_x_147:
        /* <DEDUP_REMOVED lines=9> */
.L_x_150:
[----:B------:R-:W-:Y:S05]  /*4cf0*/  BSYNC B1 ;  /* 0x0000000000017941 */ /* 0x000fea0003800000 */
.L_x_149:
        /* <DEDUP_REMOVED lines=9> */
.L_x_152:
[----:B------:R-:W-:Y:S05]  /*4d90*/  BSYNC B1 ;  /* 0x0000000000017941 */ /* 0x000fea0003800000 */
.L_x_151:
        /* <DEDUP_REMOVED lines=10> */
.L_x_154:
[----:B------:R-:W-:Y:S05]  /*4e40*/  BSYNC B1 ;  /* 0x0000000000017941 */ /* 0x000fea0003800000 */
.L_x_153:
        /* <DEDUP_REMOVED lines=10> */
.L_x_156:
[----:B------:R-:W-:Y:S05]  /*4ef0*/  BSYNC B1 ;  /* 0x0000000000017941 */ /* 0x000fea0003800000 */
.L_x_155:
[----:B01---5:R-:W-:Y:S01]  /*4f00*/  LOP3.LUT R3, R15, 0xffffe000, RZ, 0xc0, !PT ;  /* 0xffffe0000f037812 */ /* 0x023fe200078ec0ff */
        /* <DEDUP_REMOVED lines=8> */
.L_x_158:
[----:B------:R-:W-:Y:S05]  /*4f90*/  BSYNC B1 ;  /* 0x0000000000017941 */ /* 0x000fea0003800000 */
.L_x_157:
[----:B-----5:R-:W-:Y:S01]  /*4fa0*/  LOP3.LUT R3, R15, 0xffffe000, RZ, 0xc0, !PT ;  /* 0xffffe0000f037812 */ /* 0x020fe200078ec0ff */
[----:B------:R-:W-:Y:S01]  /*4fb0*/  @P0 IMAD.MOV.U32 R2, RZ, RZ, R8 ;  /* 0x000000ffff020224 */ /* 0x000fe200078e0008 */
[----:B------:R-:W-:Y:S01]  /*4fc0*/  ISETP.GT.AND P1, PT, R0, 0x8, P1 ;  /* 0x000000080000780c */ /* 0x000fe20000f24270 */
[----:B------:R-:W-:Y:S02]  /*4fd0*/  BSSY B1, `(.L_x_159) ;  /* 0x0000008000017945 */ /* 0x000fe40003800000 */
[----:B------:R-:W-:-:S04]  /*4fe0*/  FMUL R3, R3, R88 ;  /* 0x0000005803037220 */ /* 0x000fc80000400000 */
[----:B0-----:R-:W-:Y:S01]  /*4ff0*/  FFMA R7, R86, R23, R3 ;  /* 0x0000001756077223 */ /* 0x001fe20000000003 */
[----:B------:R-:W-:-:S04]  /*5000*/  @P0 IMAD.MOV.U32 R3, RZ, RZ, R9 ;  /* 0x000000ffff030224 */ /* 0x000fc800078e0009 */
[----:B------:R-:W-:-:S05]  /*5010*/  F2FP.TF32.F32.PACK_B R7, R7 ;  /* 0x00000007ff07723e */ /* 0x000fca00024050ff */
[----:B------:R0:W-:Y:S01]  /*5020*/  @P0 STG.E desc[UR54][R2.64+0x1e0], R7 ;  /* 0x0001e00702000986 */ /* 0x0001e2000c101936 */
[----:B------:R-:W-:Y:S05]  /*5030*/  @!P1 BRA `(.L_x_160) ;  /* 0x0000000000049947 */ /* 0x000fea0003800000 */
[----:B------:R0:W5:Y:S02]  /*5040*/  LDG.E.LTC128B R15, desc[UR54][R4.64+0x1e4] ;  /* 0x0001e436040f7981 */ /* 0x000164000c1e1920 */
.L_x_160:
[----:B------:R-:W-:Y:S05]  /*5050*/  BSYNC B1 ;  /* 0x0000000000017941 */ /* 0x000fea0003800000 */
.L_x_159:
[----:B------:R-:W-:Y:S05]  /*5060*/  @!P1 BRA `(.L_x_161) ;  /* 0x0000001000b09947 */ /* 0x000fea0003800000 */
[----:B-----5:R-:W-:-:S05]  /*5070*/  LOP3.LUT R15, R15, 0xffffe000, RZ, 0xc0, !PT ;  /* 0xffffe0000f0f7812 */ /* 0x020fca00078ec0ff */
[----:B------:R-:W-:-:S04]  /*5080*/  FMUL R0, R15, R88 ;  /* 0x000000580f007220 */ /* 0x000fc80000400000 */
[----:B------:R-:W-:-:S05]  /*5090*/  FFMA R87, R87, R23, R0 ;  /* 0x0000001757577223 */ /* 0x000fca0000000000 */
[----:B------:R-:W-:-:S05]  /*50a0*/  F2FP.TF32.F32.PACK_B R87, R87 ;  /* 0x00000057ff57723e */ /* 0x000fca00024050ff */
[----:B------:R0:W-:Y:S01]  /*50b0*/  STG.E desc[UR54][R8.64+0x1e4], R87 ;  /* 0x0001e45708007986 */ /* 0x0001e2000c101936 */
[----:B------:R-:W-:Y:S05]  /*50c0*/  BRA `(.L_x_161) ;  /* 0x0000001000987947 */ /* 0x000fea0003800000 */
.L_x_36:
[----:B------:R-:W-:Y:S01]  /*50d0*/  ISETP.GT.AND P4, PT, R14, 0x1, PT ;  /* 0x000000010e00780c */ /* 0x000fe20003f84270 */
[----:B------:R-:W-:Y:S01]  /*50e0*/  ULDC.64 UR4, c[0x0][0x5c0] ;  /* 0x0001700000047ab9 */ /* 0x000fe20000000a00 */
[-C--:B------:R-:W-:Y:S01]  /*50f0*/  FMUL R7, R24, R23.reuse ;  /* 0x0000001718077220 */ /* 0x080fe20000400000 */
[----:B------:R-:W-:Y:S01]  /*5100*/  LEA R2, P3, R102, UR4, 0x2 ;  /* 0x0000000466027c11 */ /* 0x000fe2000f8610ff */
[-C--:B------:R-:W-:Y:S01]  /*5110*/  FMUL R25, R25, R23.reuse ;  /* 0x0000001719197220 */ /* 0x080fe20000400000 */
[----:B------:R-:W-:Y:S01]  /*5120*/  ISETP.GT.AND P1, PT, R0, RZ, P4 ;  /* 0x000000ff0000720c */ /* 0x000fe20002724270 */
[-C--:B------:R-:W-:Y:S01]  /*5130*/  FMUL R9, R26, R23.reuse ;  /* 0x000000171a097220 */ /* 0x080fe20000400000 */
[----:B------:R-:W-:Y:S01]  /*5140*/  LEA.HI.X R3, R102, UR5, R111, 0x2, P3 ;  /* 0x0000000566037c11 */ /* 0x000fe200098f146f */
[----:B------:R-:W-:Y:S01]  /*5150*/  FMUL R27, R27, R23 ;  /* 0x000000171b1b7220 */ /* 0x000fe20000400000 */
[----:B------:R-:W-:Y:S01]  /*5160*/  F2FP.TF32.F32.PACK_B R7, R7 ;  /* 0x00000007ff07723e */ /* 0x000fe200024050ff */
[----:B------:R-:W-:Y:S01]  /*5170*/  FMUL R29, R29, R23 ;  /* 0x000000171d1d7220 */ /* 0x000fe20000400000 */
[----:B------:R-:W-:Y:S01]  /*5180*/  F2FP.TF32.F32.PACK_B R25, R25 ;  /* 0x00000019ff19723e */ /* 0x000fe200024050ff */
[-C--:B------:R-:W-:Y:S01]  /*5190*/  FMUL R31, R31, R23.reuse ;  /* 0x000000171f1f7220 */ /* 0x080fe20000400000 */
[C---:B------:R-:W-:Y:S01]  /*51a0*/  SHF.L.U64.HI R5, R94.reuse, 0x2, R89 ;  /* 0x000000025e057819 */ /* 0x040fe20000010259 */
[----:B------:R0:W-:Y:S01]  /*51b0*/  @P2 STG.E desc[UR54][R2.64], R7 ;  /* 0x0000000702002986 */ /* 0x0001e2000c101936 */
[----:B------:R-:W-:Y:S01]  /*51c0*/  LEA R4, P3, R94, R2, 0x2 ;  /* 0x000000025e047211 */ /* 0x000fe200078610ff */
[-C--:B------:R-:W-:Y:S01]  /*51d0*/  FMUL R11, R32, R23.reuse ;  /* 0x00000017200b7220 */ /* 0x080fe20000400000 */
[C---:B------:R-:W-:Y:S01]  /*51e0*/  ISETP.GT.AND P2, PT, R14.reuse, 0x8, PT ;  /* 0x000000080e00780c */ /* 0x040fe20003f44270 */
[----:B------:R-:W-:Y:S01]  /*51f0*/  @P1 STG.E desc[UR54][R2.64+0x4], R25 ;  /* 0x0000041902001986 */ /* 0x000fe2000c101936 */
[----:B------:R-:W-:Y:S01]  /*5200*/  ISETP.GT.AND P1, PT, R14, 0x9, PT ;  /* 0x000000090e00780c */ /* 0x000fe20003f24270 */
[----:B------:R-:W-:Y:S01]  /*5210*/  IMAD.X R5, R5, 0x1, R3, P3 ;  /* 0x0000000105057824 */ /* 0x000fe200018e0603 */
[C---:B------:R-:W-:Y:S01]  /*5220*/  ISETP.GT.AND P0, PT, R0.reuse, 0x8, P0 ;  /* 0x000000080000780c */ /* 0x040fe20000704270 */
[-C--:B------:R-:W-:Y:S01]  /*5230*/  FMUL R33, R33, R23.reuse ;  /* 0x0000001721217220 */ /* 0x080fe20000400000 */
[C---:B------:R-:W-:Y:S01]  /*5240*/  ISETP.GT.AND P4, PT, R0.reuse, 0x8, P4 ;  /* 0x000000080000780c */ /* 0x040fe20002784270 */
[-C--:B------:R-:W-:Y:S01]  /*5250*/  FMUL R35, R35, R23.reuse ;  /* 0x0000001723237220 */ /* 0x080fe20000400000 */
[----:B------:R-:W-:Y:S01]  /*5260*/  ISETP.GT.AND P5, PT, R0, RZ, P2 ;  /* 0x000000ff0000720c */ /* 0x000fe200017a4270 */
[-C--:B0-----:R-:W-:Y:S01]  /*5270*/  FMUL R7, R28, R23.reuse ;  /* 0x000000171c077220 */ /* 0x081fe20000400000 */
[----:B------:R-:W-:Y:S01]  /*5280*/  ISETP.GT.AND P3, PT, R0, RZ, P1 ;  /* 0x000000ff0000720c */ /* 0x000fe20000f64270 */
[----:B------:R-:W-:Y:S01]  /*5290*/  FMUL R37, R37, R23 ;  /* 0x0000001725257220 */ /* 0x000fe20000400000 */
[----:B------:R-:W-:Y:S01]  /*52a0*/  F2FP.TF32.F32.PACK_B R9, R9 ;  /* 0x00000009ff09723e */ /* 0x000fe200024050ff */
[----:B------:R-:W-:Y:S01]  /*52b0*/  FMUL R39, R39, R23 ;  /* 0x0000001727277220 */ /* 0x000fe20000400000 */
[----:B------:R-:W-:Y:S01]  /*52c0*/  F2FP.TF32.F32.PACK_B R27, R27 ;  /* 0x0000001bff1b723e */ /* 0x000fe200024050ff */
[----:B------:R-:W-:Y:S01]  /*52d0*/  FMUL R41, R41, R23 ;  /* 0x0000001729297220 */ /* 0x000fe20000400000 */
[----:B------:R-:W-:Y:S01]  /*52e0*/  F2FP.TF32.F32.PACK_B R7, R7 ;  /* 0x00000007ff07723e */ /* 0x000fe200024050ff */
[----:B------:R0:W-:Y:S01]  /*52f0*/  @P0 STG.E desc[UR54][R4.64], R9 ;  /* 0x0000000904000986 */ /* 0x0001e2000c101936 */
[----:B------:R-:W-:Y:S01]  /*5300*/  F2FP.TF32.F32.PACK_B R29, R29 ;  /* 0x0000001dff1d723e */ /* 0x000fe200024050ff */
[-C--:B------:R-:W-:Y:S01]  /*5310*/  FMUL R43, R43, R23.reuse ;  /* 0x000000172b2b7220 */ /* 0x080fe20000400000 */
[----:B------:R-:W-:Y:S01]  /*5320*/  ISETP.GT.AND P0, PT, R14, 0x10, PT ;  /* 0x000000100e00780c */ /* 0x000fe20003f04270 */
[----:B------:R-:W-:Y:S01]  /*5330*/  @P4 STG.E desc[UR54][R4.64+0x4], R27 ;  /* 0x0000041b04004986 */ /* 0x000fe2000c101936 */
[C---:B------:R-:W-:Y:S01]  /*5340*/  ISETP.GT.AND P2, PT, R0.reuse, 0x8, P2 ;  /* 0x000000080000780c */ /* 0x040fe20001744270 */
[-C--:B------:R-:W-:Y:S01]  /*5350*/  FMUL R45, R45, R23.reuse ;  /* 0x000000172d2d7220 */ /* 0x080fe20000400000 */
[C---:B------:R-:W-:Y:S01]  /*5360*/  ISETP.GT.AND P1, PT, R0.reuse, 0x8, P1 ;  /* 0x000000080000780c */ /* 0x040fe20000f24270 */
[----:B------:R1:W-:Y:S01]  /*5370*/  @P5 STG.E desc[UR54][R2.64+0x20], R7 ;  /* 0x0000200702005986 */ /* 0x0003e2000c101936 */
[----:B------:R-:W-:Y:S01]  /*5380*/  ISETP.GT.AND P5, PT, R0, RZ, P0 ;  /* 0x000000ff0000720c */ /* 0x000fe200007a4270 */
[----:B------:R-:W-:Y:S01]  /*5390*/  FMUL R47, R47, R23 ;  /* 0x000000172f2f7220 */ /* 0x000fe20000400000 */
[----:B------:R-:W-:Y:S01]  /*53a0*/  F2FP.TF32.F32.PACK_B R31, R31 ;  /* 0x0000001fff1f723e */ /* 0x000fe200024050ff */
[----:B------:R-:W-:Y:S01]  /*53b0*/  @P3 STG.E desc[UR54][R2.64+0x24], R29 ;  /* 0x0000241d02003986 */ /* 0x000fe2000c101936 */
[----:B------:R-:W-:Y:S01]  /*53c0*/  ISETP.GT.AND P3, PT, R14, 0x11, PT ;  /* 0x000000110e00780c */ /* 0x000fe20003f64270 */
[----:B0-----:R-:W-:Y:S01]  /*53d0*/  FMUL R9, R30, R23 ;  /* 0x000000171e097220 */ /* 0x001fe20000400000 */
[----:B------:R-:W-:Y:S01]  /*53e0*/  F2FP.TF32.F32.PACK_B R11, R11 ;  /* 0x0000000bff0b723e */ /* 0x000fe200024050ff */
[-C--:B------:R-:W-:Y:S01]  /*53f0*/  FMUL R49, R49, R23.reuse ;  /* 0x0000001731317220 */ /* 0x080fe20000400000 */
[----:B------:R-:W-:Y:S01]  /*5400*/  ISETP.GT.AND P4, PT, R0, RZ, P3 ;  /* 0x000000ff0000720c */ /* 0x000fe20001f84270 */
[----:B------:R-:W-:Y:S01]  /*5410*/  FMUL R51, R51, R23 ;  /* 0x0000001733337220 */ /* 0x000fe20000400000 */
[----:B------:R-:W-:Y:S01]  /*5420*/  F2FP.TF32.F32.PACK_B R9, R9 ;  /* 0x00000009ff09723e */ /* 0x000fe200024050ff */
[----:B-1----:R-:W-:Y:S01]  /*5430*/  FMUL R7, R34, R23 ;  /* 0x0000001722077220 */ /* 0x002fe20000400000 */
[----:B------:R-:W-:Y:S01]  /*5440*/  F2FP.TF32.F32.PACK_B R33, R33 ;  /* 0x00000021ff21723e */ /* 0x000fe200024050ff */
[-C--:B------:R-:W-:Y:S01]  /*5450*/  FMUL R53, R53, R23.reuse ;  /* 0x0000001735357220 */ /* 0x080fe20000400000 */
[----:B------:R-:W-:Y:S01]  /*5460*/  ISETP.GT.AND P0, PT, R0, 0x8, P0 ;  /* 0x000000080000780c */ /* 0x000fe20000704270 */
[----:B------:R0:W-:Y:S01]  /*5470*/  @P2 STG.E desc[UR54][R4.64+0x20], R9 ;  /* 0x0000200904002986 */ /* 0x0001e2000c101936 */
[C---:B------:R-:W-:Y:S01]  /*5480*/  ISETP.GT.AND P2, PT, R14.reuse, 0x19, PT ;  /* 0x000000190e00780c */ /* 0x040fe20003f44270 */
[----:B------:R-:W-:Y:S01]  /*5490*/  FMUL R55, R55, R23 ;  /* 0x0000001737377220 */ /* 0x000fe20000400000 */
[----:B------:R-:W-:Y:S01]  /*54a0*/  F2FP.TF32.F32.PACK_B R7, R7 ;  /* 0x00000007ff07723e */ /* 0x000fe200024050ff */
[----:B------:R-:W-:Y:S01]  /*54b0*/  @P1 STG.E desc[UR54][R4.64+0x24], R31 ;  /* 0x0000241f04001986 */ /* 0x000fe2000c101936 */
[----:B------:R-:W-:Y:S01]  /*54c0*/  ISETP.GT.AND P1, PT, R14, 0x18, PT ;  /* 0x000000180e00780c */ /* 0x000fe20003f24270 */
[----:B------:R-:W-:Y:S01]  /*54d0*/  FMUL R57, R57, R23 ;  /* 0x0000001739397220 */ /* 0x000fe20000400000 */
[----:B------:R-:W-:Y:S01]  /*54e0*/  F2FP.TF32.F32.PACK_B R35, R35 ;  /* 0x00000023ff23723e */ /* 0x000fe200024050ff */
[----:B------:R1:W-:Y:S01]  /*54f0*/  @P5 STG.E desc[UR54][R2.64+0x40], R11 ;  /* 0x0000400b02005986 */ /* 0x0003e2000c101936 */
[C---:B------:R-:W-:Y:S01]  /*5500*/  ISETP.GT.AND P5, PT, R0.reuse, RZ, P1 ;  /* 0x000000ff0000720c */ /* 0x040fe20000fa4270 */
[----:B------:R-:W-:Y:S01]  /*5510*/  FMUL R59, R59, R23 ;  /* 0x000000173b3b7220 */ /* 0x000fe20000400000 */
[----:B------:R-:W-:Y:S01]  /*5520*/  F2FP.TF32.F32.PACK_B R37, R37 ;  /* 0x00000025ff25723e */ /* 0x000fe200024050ff */
[----:B------:R-:W-:Y:S01]  /*5530*/  @P4 STG.E desc[UR54][R2.64+0x44], R33 ;  /* 0x0000442102004986 */ /* 0x000fe2000c101936 */
[----:B------:R-:W-:Y:S01]  /*5540*/  ISETP.GT.AND P4, PT, R0, 0x8, P3 ;  /* 0x000000080000780c */ /* 0x000fe20001f84270 */
[-C--:B0-----:R-:W-:Y:S01]  /*5550*/  FMUL R9, R36, R23.reuse ;  /* 0x0000001724097220 */ /* 0x081fe20000400000 */
[C---:B------:R-:W-:Y:S01]  /*5560*/  ISETP.GT.AND P3, PT, R0.reuse, RZ, P2 ;  /* 0x000000ff0000720c */ /* 0x040fe20001764270 */
[----:B------:R0:W-:Y:S01]  /*5570*/  @P0 STG.E desc[UR54][R4.64+0x40], R7 ;  /* 0x0000400704000986 */ /* 0x0001e2000c101936 */
[----:B------:R-:W-:Y:S01]  /*5580*/  ISETP.GT.AND P1, PT, R0, 0x8, P1 ;  /* 0x000000080000780c */ /* 0x000fe20000f24270 */
[----:B------:R-:W-:Y:S01]  /*5590*/  FMUL R61, R61, R23 ;  /* 0x000000173d3d7220 */ /* 0x000fe20000400000 */
[----:B------:R-:W-:Y:S01]  /*55a0*/  F2FP.TF32.F32.PACK_B R9, R9 ;  /* 0x00000009ff09723e */ /* 0x000fe200024050ff */
[-C--:B-1----:R-:W-:Y:S01]  /*55b0*/  FMUL R11, R40, R23.reuse ;  /* 0x00000017280b7220 */ /* 0x082fe20000400000 */
[----:B------:R-:W-:Y:S01]  /*55c0*/  ISETP.GT.AND P0, PT, R14, 0x20, PT ;  /* 0x000000200e00780c */ /* 0x000fe20003f04270 */
[----:B------:R-:W-:Y:S01]  /*55d0*/  FMUL R63, R63, R23 ;  /* 0x000000173f3f7220 */ /* 0x000fe20000400000 */
[----:B------:R-:W-:Y:S01]  /*55e0*/  F2FP.TF32.F32.PACK_B R39, R39 ;  /* 0x00000027ff27723e */ /* 0x000fe200024050ff */
[----:B------:R-:W-:Y:S01]  /*55f0*/  FMUL R65, R65, R23 ;  /* 0x0000001741417220 */ /* 0x000fe20000400000 */
[----:B------:R-:W-:Y:S01]  /*5600*/  F2FP.TF32.F32.PACK_B R11, R11 ;  /* 0x0000000bff0b723e */ /* 0x000fe200024050ff */
[----:B------:R-:W-:Y:S01]  /*5610*/  @P4 STG.E desc[UR54][R4.64+0x44], R35 ;  /* 0x0000442304004986 */ /* 0x000fe2000c101936 */
[----:B------:R-:W-:Y:S01]  /*5620*/  ISETP.GT.AND P4, PT, R0, 0x8, P2 ;  /* 0x000000080000780c */ /* 0x000fe20001784270 */
[-C--:B0-----:R-:W-:Y:S01]  /*5630*/  FMUL R7, R38, R23.reuse ;  /* 0x0000001726077220 */ /* 0x081fe20000400000 */
[----:B------:R-:W-:Y:S01]  /*5640*/  ISETP.GT.AND P2, PT, R14, 0x21, PT ;  /* 0x000000210e00780c */ /* 0x000fe20003f44270 */
[----:B------:R0:W-:Y:S01]  /*5650*/  @P5 STG.E desc[UR54][R2.64+0x60], R9 ;  /* 0x0000600902005986 */ /* 0x0001e2000c101936 */
[C---:B------:R-:W-:Y:S01]  /*5660*/  ISETP.GT.AND P5, PT, R0.reuse, RZ, P0 ;  /* 0x000000ff0000720c */ /* 0x040fe200007a4270 */
[----:B------:R-:W-:Y:S01]  /*5670*/  FMUL R67, R67, R23 ;  /* 0x0000001743437220 */ /* 0x000fe20000400000 */
[----:B------:R-:W-:Y:S01]  /*5680*/  F2FP.TF32.F32.PACK_B R7, R7 ;  /* 0x00000007ff07723e */ /* 0x000fe200024050ff */
[----:B------:R-:W-:Y:S01]  /*5690*/  @P3 STG.E desc[UR54][R2.64+0x64], R37 ;  /* 0x0000642502003986 */ /* 0x000fe2000c101936 */
[C---:B------:R-:W-:Y:S01]  /*56a0*/  ISETP.GT.AND P3, PT, R0.reuse, RZ, P2 ;  /* 0x000000ff0000720c */ /* 0x040fe20001764270 */
[----:B------:R-:W-:Y:S01]  /*56b0*/  FMUL R69, R69, R23 ;  /* 0x0000001745457220 */ /* 0x000fe20000400000 */
[----:B------:R-:W-:Y:S01]  /*56c0*/  F2FP.TF32.F32.PACK_B R41, R41 ;  /* 0x00000029ff29723e */ /* 0x000fe200024050ff */
[----:B------:R1:W-:Y:S01]  /*56d0*/  @P1 STG.E desc[UR54][R4.64+0x60], R7 ;  /* 0x0000600704001986 */ /* 0x0003e2000c101936 */
[----:B------:R-:W-:Y:S01]  /*56e0*/  ISETP.GT.AND P0, PT, R0, 0x8, P0 ;  /* 0x000000080000780c */ /* 0x000fe20000704270 */
[-C--:B------:R-:W-:Y:S01]  /*56f0*/  FMUL R71, R71, R23.reuse ;  /* 0x0000001747477220 */ /* 0x080fe20000400000 */
[----:B------:R-:W-:Y:S01]  /*5700*/  ISETP.GT.AND P1, PT, R14, 0x28, PT ;  /* 0x000000280e00780c */ /* 0x000fe20003f24270 */
[----:B------:R-:W-:Y:S01]  /*5710*/  @P4 STG.E desc[UR54][R4.64+0x64], R39 ;  /* 0x0000642704004986 */ /* 0x000fe2000c101936 */
[----:B------:R-:W-:Y:S01]  /*5720*/  ISETP.GT.AND P4, PT, R0, 0x8, P2 ;  /* 0x000000080000780c */ /* 0x000fe20001784270 */
[-C--:B0-----:R-:W-:Y:S01]  /*5730*/  FMUL R9, R44, R23.reuse ;  /* 0x000000172c097220 */ /* 0x081fe20000400000 */
[----:B------:R-:W-:Y:S01]  /*5740*/  ISETP.GT.AND P2, PT, R14, 0x29, PT ;  /* 0x000000290e00780c */ /* 0x000fe20003f44270 */
[----:B------:R0:W-:Y:S01]  /*5750*/  @P5 STG.E desc[UR54][R2.64+0x80], R11 ;  /* 0x0000800b02005986 */ /* 0x0001e2000c101936 */
[----:B------:R-:W-:Y:S01]  /*5760*/  ISETP.GT.AND P5, PT, R0, RZ, P1 ;  /* 0x000000ff0000720c */ /* 0x000fe20000fa4270 */
[----:B------:R-:W-:Y:S01]  /*5770*/  FMUL R73, R73, R23 ;  /* 0x0000001749497220 */ /* 0x000fe20000400000 */
[----:B------:R-:W-:Y:S01]  /*5780*/  F2FP.TF32.F32.PACK_B R43, R43 ;  /* 0x0000002bff2b723e */ /* 0x000fe200024050ff */
[-C--:B-1----:R-:W-:Y:S01]  /*5790*/  FMUL R7, R42, R23.reuse ;  /* 0x000000172a077220 */ /* 0x082fe20000400000 */
[----:B------:R-:W-:Y:S01]  /*57a0*/  @P3 STG.E desc[UR54][R2.64+0x84], R41 ;  /* 0x0000842902003986 */ /* 0x000fe2000c101936 */
[----:B------:R-:W-:Y:S01]  /*57b0*/  ISETP.GT.AND P3, PT, R0, RZ, P2 ;  /* 0x000000ff0000720c */ /* 0x000fe20001764270 */
[----:B------:R-:W-:Y:S01]  /*57c0*/  FMUL R75, R75, R23 ;  /* 0x000000174b4b7220 */ /* 0x000fe20000400000 */
[----:B------:R-:W-:Y:S01]  /*57d0*/  F2FP.TF32.F32.PACK_B R9, R9 ;  /* 0x00000009ff09723e */ /* 0x000fe200024050ff */
[----:B------:R-:W-:Y:S01]  /*57e0*/  FMUL R77, R77, R23 ;  /* 0x000000174d4d7220 */ /* 0x000fe20000400000 */
[----:B------:R-:W-:Y:S01]  /*57f0*/  F2FP.TF32.F32.PACK_B R7, R7 ;  /* 0x00000007ff07723e */ /* 0x000fe200024050ff */
[----:B------:R-:W-:Y:S01]  /*5800*/  FMUL R79, R79, R23 ;  /* 0x000000174f4f7220 */ /* 0x000fe20000400000 */
[----:B------:R-:W-:Y:S01]  /*5810*/  F2FP.TF32.F32.PACK_B R45, R45 ;  /* 0x0000002dff2d723e */ /* 0x000fe200024050ff */
[-C--:B0-----:R-:W-:Y:S01]  /*5820*/  FMUL R11, R48, R23.reuse ;  /* 0x00000017300b7220 */ /* 0x081fe20000400000 */
[----:B------:R-:W-:Y:S01]  /*5830*/  ISETP.GT.AND P1, PT, R0, 0x8, P1 ;  /* 0x000000080000780c */ /* 0x000fe20000f24270 */
[----:B------:R0:W-:Y:S01]  /*5840*/  @P0 STG.E desc[UR54][R4.64+0x80], R7 ;  /* 0x0000800704000986 */ /* 0x0001e2000c101936 */
[----:B------:R-:W-:Y:S01]  /*5850*/  ISETP.GT.AND P0, PT, R14, 0x30, PT ;  /* 0x000000300e00780c */ /* 0x000fe20003f04270 */
[----:B------:R-:W-:Y:S01]  /*5860*/  FMUL R81, R81, R23 ;  /* 0x0000001751517220 */ /* 0x000fe20000400000 */
[----:B------:R-:W-:Y:S01]  /*5870*/  F2FP.TF32.F32.PACK_B R47, R47 ;  /* 0x0000002fff2f723e */ /* 0x000fe200024050ff */
[----:B------:R-:W-:Y:S01]  /*5880*/  @P4 STG.E desc[UR54][R4.64+0x84], R43 ;  /* 0x0000842b04004986 */ /* 0x000fe2000c101936 */
[----:B------:R-:W-:Y:S01]  /*5890*/  ISETP.GT.AND P4, PT, R0, 0x8, P2 ;  /* 0x000000080000780c */ /* 0x000fe20001784270 */
[-C--:B------:R-:W-:Y:S01]  /*58a0*/  FMUL R83, R83, R23.reuse ;  /* 0x0000001753537220 */ /* 0x080fe20000400000 */
[----:B------:R-:W-:Y:S01]  /*58b0*/  ISETP.GT.AND P2, PT, R14, 0x31, PT ;  /* 0x000000310e00780c */ /* 0x000fe20003f44270 */
[----:B------:R1:W-:Y:S01]  /*58c0*/  @P5 STG.E desc[UR54][R2.64+0xa0], R9 ;  /* 0x0000a00902005986 */ /* 0x0003e2000c101936 */
[----:B------:R-:W-:Y:S01]  /*58d0*/  ISETP.GT.AND P5, PT, R0, RZ, P0 ;  /* 0x000000ff0000720c */ /* 0x000fe200007a4270 */
[----:B------:R-:W-:Y:S01]  /*58e0*/  FMUL R13, R84, R23 ;  /* 0x00000017540d7220 */ /* 0x000fe20000400000 */
[----:B------:R-:W-:Y:S01]  /*58f0*/  F2FP.TF32.F32.PACK_B R11, R11 ;  /* 0x0000000bff0b723e */ /* 0x000fe200024050ff */
[-C--:B0-----:R-:W-:Y:S01]  /*5900*/  FMUL R7, R46, R23.reuse ;  /* 0x000000172e077220 */ /* 0x081fe20000400000 */
[----:B------:R-:W-:Y:S01]  /*5910*/  @P3 STG.E desc[UR54][R2.64+0xa4], R45 ;  /* 0x0000a42d02003986 */ /* 0x000fe2000c101936 */
[----:B------:R-:W-:Y:S01]  /*5920*/  ISETP.GT.AND P3, PT, R0, RZ, P2 ;  /* 0x000000ff0000720c */ /* 0x000fe20001764270 */
[----:B------:R-:W-:Y:S01]  /*5930*/  FMUL R85, R85, R23 ;  /* 0x0000001755557220 */ /* 0x000fe20000400000 */
[----:B------:R-:W-:Y:S01]  /*5940*/  F2FP.TF32.F32.PACK_B R49, R49 ;  /* 0x00000031ff31723e */ /* 0x000fe200024050ff */
[----:B------:R-:W-:Y:S01]  /*5950*/  FMUL R87, R87, R23 ;  /* 0x0000001757577220 */ /* 0x000fe20000400000 */
[----:B------:R-:W-:-:S02]  /*5960*/  F2FP.TF32.F32.PACK_B R7, R7 ;  /* 0x00000007ff07723e */ /* 0x000fc400024050ff */
[----:B------:R-:W-:Y:S01]  /*5970*/  ISETP.GT.AND P0, PT, R0, 0x8, P0 ;  /* 0x000000080000780c */ /* 0x000fe20000704270 */
[----:B-1----:R-:W-:Y:S01]  /*5980*/  FMUL R9, R52, R23 ;  /* 0x0000001734097220 */ /* 0x002fe20000400000 */
[----:B------:R-:W-:Y:S01]  /*5990*/  F2FP.TF32.F32.PACK_B R51, R51 ;  /* 0x00000033ff33723e */ /* 0x000fe200024050ff */
[----:B------:R0:W-:Y:S01]  /*59a0*/  @P1 STG.E desc[UR54][R4.64+0xa0], R7 ;  /* 0x0000a00704001986 */ /* 0x0001e2000c101936 */
[----:B------:R-:W-:Y:S02]  /*59b0*/  ISETP.GT.AND P1, PT, R14, 0x38, PT ;  /* 0x000000380e00780c */ /* 0x000fe40003f24270 */
[----:B------:R-:W-:Y:S01]  /*59c0*/  F2FP.TF32.F32.PACK_B R9, R9 ;  /* 0x00000009ff09723e */ /* 0x000fe200024050ff */
[----:B------:R-:W-:Y:S01]  /*59d0*/  @P4 STG.E desc[UR54][R4.64+0xa4], R47 ;  /* 0x0000a42f04004986 */ /* 0x000fe2000c101936 */
[----:B------:R-:W-:Y:S02]  /*59e0*/  ISETP.GT.AND P4, PT, R0, 0x8, P2 ;  /* 0x000000080000780c */ /* 0x000fe40001784270 */
[----:B------:R-:W-:Y:S01]  /*59f0*/  ISETP.GT.AND P2, PT, R14, 0x39, PT ;  /* 0x000000390e00780c */ /* 0x000fe20003f44270 */
[----:B------:R1:W-:Y:S01]  /*5a00*/  @P5 STG.E desc[UR54][R2.64+0xc0], R11 ;  /* 0x0000c00b02005986 */ /* 0x0003e2000c101936 */
[----:B------:R-:W-:-:S02]  /*5a10*/  ISETP.GT.AND P5, PT, R0, RZ, P1 ;  /* 0x000000ff0000720c */ /* 0x000fc40000fa4270 */
[----:B------:R-:W-:Y:S01]  /*5a20*/  F2FP.TF32.F32.PACK_B R53, R53 ;  /* 0x00000035ff35723e */ /* 0x000fe200024050ff */
[----:B0-----:R-:W-:Y:S01]  /*5a30*/  FMUL R7, R50, R23 ;  /* 0x0000001732077220 */ /* 0x001fe20000400000 */
[----:B------:R-:W-:Y:S01]  /*5a40*/  @P3 STG.E desc[UR54][R2.64+0xc4], R49 ;  /* 0x0000c43102003986 */ /* 0x000fe2000c101936 */
[C---:B------:R-:W-:Y:S02]  /*5a50*/  ISETP.GT.AND P3, PT, R0.reuse, RZ, P2 ;  /* 0x000000ff0000720c */ /* 0x040fe40001764270 */
[----:B------:R-:W-:Y:S02]  /*5a60*/  ISETP.GT.AND P1, PT, R0, 0x8, P1 ;  /* 0x000000080000780c */ /* 0x000fe40000f24270 */
[----:B------:R-:W-:Y:S01]  /*5a70*/  F2FP.TF32.F32.PACK_B R7, R7 ;  /* 0x00000007ff07723e */ /* 0x000fe200024050ff */
[----:B-1----:R-:W-:Y:S01]  /*5a80*/  FMUL R11, R56, R23 ;  /* 0x00000017380b7220 */ /* 0x002fe20000400000 */
[----:B------:R-:W-:-:S03]  /*5a90*/  F2FP.TF32.F32.PACK_B R55, R55 ;  /* 0x00000037ff37723e */ /* 0x000fc600024050ff */
[----:B------:R0:W-:Y:S01]  /*5aa0*/  @P0 STG.E desc[UR54][R4.64+0xc0], R7 ;  /* 0x0000c00704000986 */ /* 0x0001e2000c101936 */
[----:B------:R-:W-:Y:S02]  /*5ab0*/  ISETP.GT.AND P0, PT, R14, 0x40, PT ;  /* 0x000000400e00780c */ /* 0x000fe40003f04270 */
[----:B------:R-:W-:Y:S01]  /*5ac0*/  F2FP.TF32.F32.PACK_B R11, R11 ;  /* 0x0000000bff0b723e */ /* 0x000fe200024050ff */
[----:B------:R-:W-:Y:S01]  /*5ad0*/  @P4 STG.E desc[UR54][R4.64+0xc4], R51 ;  /* 0x0000c43304004986 */ /* 0x000fe2000c101936 */
[----:B------:R-:W-:Y:S02]  /*5ae0*/  ISETP.GT.AND P4, PT, R0, 0x8, P2 ;  /* 0x000000080000780c */ /* 0x000fe40001784270 */
[----:B------:R-:W-:Y:S01]  /*5af0*/  ISETP.GT.AND P2, PT, R14, 0x41, PT ;  /* 0x000000410e00780c */ /* 0x000fe20003f44270 */
[----:B------:R1:W-:Y:S01]  /*5b00*/  @P5 STG.E desc[UR54][R2.64+0xe0], R9 ;  /* 0x0000e00902005986 */ /* 0x0003e2000c101936 */
[----:B------:R-:W-:Y:S02]  /*5b10*/  ISETP.GT.AND P5, PT, R0, RZ, P0 ;  /* 0x000000ff0000720c */ /* 0x000fe400007a4270 */
[----:B------:R-:W-:Y:S01]  /*5b20*/  F2FP.TF32.F32.PACK_B R57, R57 ;  /* 0x00000039ff39723e */ /* 0x000fe200024050ff */
[----:B0-----:R-:W-:Y:S01]  /*5b30*/  FMUL R7, R54, R23 ;  /* 0x0000001736077220 */ /* 0x001fe20000400000 */
[----:B------:R-:W-:Y:S01]  /*5b40*/  @P3 STG.E desc[UR54][R2.64+0xe4], R53 ;  /* 0x0000e43502003986 */ /* 0x000fe2000c101936 */
[----:B------:R-:W-:-:S02]  /*5b50*/  ISETP.GT.AND P3, PT, R0, RZ, P2 ;  /* 0x000000ff0000720c */ /* 0x000fc40001764270 */
        /* <DEDUP_REMOVED lines=61> */
[----:B------:R-:W-:Y:S01]  /*5f30*/  @P3 STG.E desc[UR54][R2.64+0x164], R69 ;  /* 0x0001644502003986 */ /* 0x000fe2000c101936 */
[----:B0-----:R-:W-:Y:S01]  /*5f40*/  FMUL R7, R70, R23 ;  /* 0x0000001746077220 */ /* 0x001fe20000400000 */
[----:B------:R-:W-:-:S02]  /*5f50*/  ISETP.GT.AND P3, PT, R0, RZ, P2 ;  /* 0x000000ff0000720c */ /* 0x000fc40001764270 */
[----:B------:R-:W-:Y:S02]  /*5f60*/  ISETP.GT.AND P0, PT, R0, 0x8, P0 ;  /* 0x000000080000780c */ /* 0x000fe40000704270 */
[----:B------:R-:W-:Y:S01]  /*5f70*/  F2FP.TF32.F32.PACK_B R7, R7 ;  /* 0x00000007ff07723e */ /* 0x000fe200024050ff */
[----:B-1----:R-:W-:Y:S01]  /*5f80*/  FMUL R9, R76, R23 ;  /* 0x000000174c097220 */ /* 0x002fe20000400000 */
[----:B------:R-:W-:-:S03]  /*5f90*/  F2FP.TF32.F32.PACK_B R75, R75 ;  /* 0x0000004bff4b723e */ /* 0x000fc600024050ff */
[----:B------:R0:W-:Y:S01]  /*5fa0*/  @P1 STG.E desc[UR54][R4.64+0x160], R7 ;  /* 0x0001600704001986 */ /* 0x0001e2000c101936 */
[----:B------:R-:W-:Y:S02]  /*5fb0*/  F2FP.TF32.F32.PACK_B R77, R77 ;  /* 0x0000004dff4d723e */ /* 0x000fe400024050ff */
[----:B------:R-:W-:Y:S01]  /*5fc0*/  F2FP.TF32.F32.PACK_B R9, R9 ;  /* 0x00000009ff09723e */ /* 0x000fe200024050ff */
[----:B------:R-:W-:Y:S01]  /*5fd0*/  @P4 STG.E desc[UR54][R4.64+0x164], R71 ;  /* 0x0001644704004986 */ /* 0x000fe2000c101936 */
[C---:B------:R-:W-:Y:S02]  /*5fe0*/  ISETP.GT.AND P4, PT, R14.reuse, 0x68, PT ;  /* 0x000000680e00780c */ /* 0x040fe40003f84270 */
[----:B------:R-:W-:Y:S01]  /*5ff0*/  F2FP.TF32.F32.PACK_B R79, R79 ;  /* 0x0000004fff4f723e */ /* 0x000fe200024050ff */
[----:B------:R1:W-:Y:S01]  /*6000*/  @P5 STG.E desc[UR54][R2.64+0x180], R11 ;  /* 0x0001800b02005986 */ /* 0x0003e2000c101936 */
[----:B------:R-:W-:Y:S02]  /*6010*/  ISETP.GT.AND P5, PT, R14, 0x69, PT ;  /* 0x000000690e00780c */ /* 0x000fe40003fa4270 */
[----:B------:R-:W-:Y:S01]  /*6020*/  F2FP.TF32.F32.PACK_B R81, R81 ;  /* 0x00000051ff51723e */ /* 0x000fe200024050ff */
[----:B------:R-:W-:Y:S01]  /*6030*/  @P3 STG.E desc[UR54][R2.64+0x184], R73 ;  /* 0x0001844902003986 */ /* 0x000fe2000c101936 */
[----:B------:R-:W-:Y:S01]  /*6040*/  ISETP.GT.AND P3, PT, R0, 0x8, P2 ;  /* 0x000000080000780c */ /* 0x000fe20001764270 */
[----:B0-----:R-:W-:Y:S01]  /*6050*/  FMUL R7, R74, R23 ;  /* 0x000000174a077220 */ /* 0x001fe20000400000 */
[----:B------:R-:W-:-:S02]  /*6060*/  ISETP.GT.AND P2, PT, R0, RZ, P4 ;  /* 0x000000ff0000720c */ /* 0x000fc40002744270 */
[C---:B------:R-:W-:Y:S02]  /*6070*/  ISETP.GT.AND P1, PT, R0.reuse, RZ, P5 ;  /* 0x000000ff0000720c */ /* 0x040fe40002f24270 */
[----:B------:R-:W-:Y:S01]  /*6080*/  ISETP.GT.AND P4, PT, R0, 0x8, P4 ;  /* 0x000000080000780c */ /* 0x000fe20002784270 */
[----:B-1----:R-:W-:Y:S01]  /*6090*/  FMUL R11, R78, R23 ;  /* 0x000000174e0b7220 */ /* 0x002fe20000400000 */
[----:B------:R-:W-:Y:S02]  /*60a0*/  ISETP.GT.AND P5, PT, R0, 0x8, P5 ;  /* 0x000000080000780c */ /* 0x000fe40002fa4270 */
[----:B------:R-:W-:Y:S02]  /*60b0*/  F2FP.TF32.F32.PACK_B R7, R7 ;  /* 0x00000007ff07723e */ /* 0x000fe400024050ff */
[----:B------:R-:W-:Y:S02]  /*60c0*/  F2FP.TF32.F32.PACK_B R11, R11 ;  /* 0x0000000bff0b723e */ /* 0x000fe400024050ff */
[----:B------:R-:W-:Y:S01]  /*60d0*/  F2FP.TF32.F32.PACK_B R83, R83 ;  /* 0x00000053ff53723e */ /* 0x000fe200024050ff */
[----:B------:R0:W-:Y:S01]  /*60e0*/  @P0 STG.E desc[UR54][R4.64+0x180], R7 ;  /* 0x0001800704000986 */ /* 0x0001e2000c101936 */
[----:B------:R-:W-:-:S02]  /*60f0*/  ISETP.GT.AND P0, PT, R14, 0x79, PT ;  /* 0x000000790e00780c */ /* 0x000fc40003f04270 */
        /* <DEDUP_REMOVED lines=8> */
[----:B0-----:R-:W-:Y:S01]  /*6180*/  FMUL R7, R80, R23 ;  /* 0x0000001750077220 */ /* 0x001fe20000400000 */
[----:B------:R-:W-:-:S02]  /*6190*/  ISETP.GT.AND P1, PT, R14, 0x78, PT ;  /* 0x000000780e00780c */ /* 0x000fc40003f24270 */
[----:B------:R0:W-:Y:S01]  /*61a0*/  @P4 STG.E desc[UR54][R4.64+0x1a0], R11 ;  /* 0x0001a00b04004986 */ /* 0x0001e2000c101936 */
[C---:B------:R-:W-:Y:S02]  /*61b0*/  ISETP.GT.AND P4, PT, R0.reuse, RZ, P3 ;  /* 0x000000ff0000720c */ /* 0x040fe40001f84270 */
[----:B------:R-:W-:Y:S01]  /*61c0*/  F2FP.TF32.F32.PACK_B R7, R7 ;  /* 0x00000007ff07723e */ /* 0x000fe200024050ff */
[----:B------:R-:W-:Y:S01]  /*61d0*/  @P5 STG.E desc[UR54][R4.64+0x1a4], R79 ;  /* 0x0001a44f04005986 */ /* 0x000fe2000c101936 */
[----:B------:R-:W-:Y:S01]  /*61e0*/  ISETP.GT.AND P5, PT, R0, RZ, P2 ;  /* 0x000000ff0000720c */ /* 0x000fe200017a4270 */
[----:B-1----:R-:W-:Y:S01]  /*61f0*/  FMUL R9, R82, R23 ;  /* 0x0000001752097220 */ /* 0x002fe20000400000 */
[C---:B------:R-:W-:Y:S02]  /*6200*/  ISETP.GT.AND P3, PT, R0.reuse, 0x8, P3 ;  /* 0x000000080000780c */ /* 0x040fe40001f64270 */
[----:B------:R-:W-:Y:S02]  /*6210*/  ISETP.GT.AND P2, PT, R0, 0x8, P2 ;  /* 0x000000080000780c */ /* 0x000fe40001744270 */
[----:B------:R-:W-:Y:S01]  /*6220*/  F2FP.TF32.F32.PACK_B R9, R9 ;  /* 0x00000009ff09723e */ /* 0x000fe200024050ff */
[----:B0-----:R-:W-:-:S02]  /*6230*/  FMUL R11, R86, R23 ;  /* 0x00000017560b7220 */ /* 0x001fc40000400000 */
[----:B------:R-:W-:Y:S01]  /*6240*/  @P4 STG.E desc[UR54][R2.64+0x1c0], R7 ;  /* 0x0001c00702004986 */ /* 0x000fe2000c101936 */
[C---:B------:R-:W-:Y:S02]  /*6250*/  ISETP.GT.AND P4, PT, R0.reuse, RZ, P1 ;  /* 0x000000ff0000720c */ /* 0x040fe40000f84270 */
[C---:B------:R-:W-:Y:S01]  /*6260*/  ISETP.GT.AND P1, PT, R0.reuse, 0x8, P1 ;  /* 0x000000080000780c */ /* 0x040fe20000f24270 */
[----:B------:R-:W-:Y:S01]  /*6270*/  @P5 STG.E desc[UR54][R2.64+0x1c4], R81 ;  /* 0x0001c45102005986 */ /* 0x000fe2000c101936 */
[C---:B------:R-:W-:Y:S02]  /*6280*/  ISETP.GT.AND P5, PT, R0.reuse, RZ, P0 ;  /* 0x000000ff0000720c */ /* 0x040fe400007a4270 */
[----:B------:R-:W-:Y:S01]  /*6290*/  ISETP.GT.AND P0, PT, R0, 0x8, P0 ;  /* 0x000000080000780c */ /* 0x000fe20000704270 */
[----:B------:R-:W-:Y:S01]  /*62a0*/  @P3 STG.E desc[UR54][R4.64+0x1c0], R9 ;  /* 0x0001c00904003986 */ /* 0x000fe2000c101936 */
[----:B------:R-:W-:-:S03]  /*62b0*/  F2FP.TF32.F32.PACK_B R11, R11 ;  /* 0x0000000bff0b723e */ /* 0x000fc600024050ff */
[----:B------:R-:W-:Y:S04]  /*62c0*/  @P2 STG.E desc[UR54][R4.64+0x1c4], R83 ;  /* 0x0001c45304002986 */ /* 0x000fe8000c101936 */
[----:B------:R-:W-:Y:S04]  /*62d0*/  @P4 STG.E desc[UR54][R2.64+0x1e0], R13 ;  /* 0x0001e00d02004986 */ /* 0x000fe8000c101936 */
[----:B------:R0:W-:Y:S02]  /*62e0*/  @P5 STG.E desc[UR54][R2.64+0x1e4], R85 ;  /* 0x0001e45502005986 */ /* 0x0001e4000c101936 */
[----:B0-----:R-:W-:-:S02]  /*62f0*/  @P1 IMAD.MOV.U32 R2, RZ, RZ, R4 ;  /* 0x000000ffff021224 */ /* 0x001fc400078e0004 */
[----:B------:R-:W-:-:S05]  /*6300*/  @P1 IMAD.MOV.U32 R3, RZ, RZ, R5 ;  /* 0x000000ffff031224 */ /* 0x000fca00078e0005 */
[----:B------:R0:W-:Y:S04]  /*6310*/  @P1 STG.E desc[UR54][R2.64+0x1e0], R11 ;  /* 0x0001e00b02001986 */ /* 0x0001e8000c101936 */
[----:B------:R0:W-:Y:S02]  /*6320*/  @P0 STG.E desc[UR54][R4.64+0x1e4], R87 ;  /* 0x0001e45704000986 */ /* 0x0001e4000c101936 */
.L_x_161:
[----:B------:R-:W-:Y:S05]  /*6330*/  BSYNC B0 ;  /* 0x0000000000007941 */ /* 0x000fea0003800000 */
.L_x_35:
[----:B0-----:R-:W-:Y:S01]  /*6340*/  IMAD.U32 R2, RZ, RZ, UR52 ;  /* 0x00000034ff027e24 */ /* 0x001fe2000f8e00ff */
[----:B------:R-:W-:Y:S01]  /*6350*/  ULDC.64 UR4, c[0x0][0x650] ;  /* 0x0001940000047ab9 */ /* 0x000fe20000000a00 */
[----:B------:R-:W-:Y:S01]  /*6360*/  IMAD.U32 R3, RZ, RZ, UR53 ;  /* 0x00000035ff037e24 */ /* 0x000fe2000f8e00ff */
[----:B------:R0:W-:Y:S01]  /*6370*/  SYNCS.ARRIVE.TRANS64.A1T0 RZ, [R97+UR50], RZ ;  /* 0x000000ff61ff79a7 */ /* 0x0001e20008100032 */
[----:B------:R-:W-:Y:S01]  /*6380*/  PRMT R0, RZ, 0x7610, R0 ;  /* 0x00007610ff007816 */ /* 0x000fe20000000000 */
[----:B------:R-:W-:Y:S01]  /*6390*/  IMAD.MOV.U32 R18, RZ, RZ, -0x1 ;  /* 0xffffffffff127424 */ /* 0x000fe200078e00ff */
[----:B------:R-:W-:Y:S01]  /*63a0*/  LEA R16, P0, R2, R16, 0x1 ;  /* 0x0000001002107211 */ /* 0x000fe200078008ff */
[----:B------:R-:W-:Y:S02]  /*63b0*/  IMAD.MOV.U32 R2, RZ, RZ, -0x1 ;  /* 0xffffffffff027424 */ /* 0x000fe400078e00ff */
[----:B------:R-:W-:Y:S01]  /*63c0*/  IMAD.MOV.U32 R19, RZ, RZ, -0x1 ;  /* 0xffffffffff137424 */ /* 0x000fe200078e00ff */
[----:B------:R-:W-:-:S02]  /*63d0*/  IADD3.X R17, R17, UR41, RZ, P0, !PT ;  /* 0x0000002911117c10 */ /* 0x000fc400087fe4ff */
[----:B------:R-:W-:-:S04]  /*63e0*/  ISETP.GE.U32.AND P0, PT, R16, UR4, PT ;  /* 0x0000000410007c0c */ /* 0x000fc8000bf06070 */
[----:B------:R-:W-:-:S13]  /*63f0*/  ISETP.GE.U32.AND.EX P0, PT, R17, UR5, PT, P0 ;  /* 0x0000000511007c0c */ /* 0x000fda000bf06100 */
[----:B0-----:R-:W-:Y:S05]  /*6400*/  @P0 BRA `(.L_x_162) ;  /* 0x0000000400700947 */ /* 0x001fea0003800000 */
[----:B------:R-:W0:Y:S01]  /*6410*/  S2UR UR7, SR_CTAID.X ;  /* 0x00000000000779c3 */ /* 0x000e220000002500 */
[----:B------:R-:W-:Y:S01]  /*6420*/  ULDC.64 UR4, c[0x0][0x628] ;  /* 0x00018a0000047ab9 */ /* 0x000fe20000000a00 */
[----:B------:R-:W-:Y:S01]  /*6430*/  ULDC UR6, c[0x0][0x150] ;  /* 0x0000540000067ab9 */ /* 0x000fe20000000800 */
[----:B------:R-:W-:Y:S01]  /*6440*/  ISETP.NE.U32.AND P0, PT, RZ, UR4, PT ;  /* 0x00000004ff007c0c */ /* 0x000fe2000bf05070 */
[----:B------:R-:W-:Y:S01]  /*6450*/  ULDC UR15, c[0x0][0x630] ;  /* 0x00018c00000f7ab9 */ /* 0x000fe20000000800 */
[C---:B------:R-:W-:Y:S02]  /*6460*/  R2UR UR17, R16.reuse ;  /* 0x00000000101172ca */ /* 0x040fe400000e0000 */
[----:B------:R-:W-:Y:S01]  /*6470*/  ISETP.NE.AND.EX P0, PT, RZ, UR5, PT, P0 ;  /* 0x00000005ff007c0c */ /* 0x000fe2000bf05300 */
[----:B------:R-:W1:Y:S01]  /*6480*/  S2UR UR16, SR_CTAID.Y ;  /* 0x00000000001079c3 */ /* 0x000e620000002600 */
[----:B------:R-:W-:Y:S02]  /*6490*/  R2UR UR12, R16 ;  /* 0x00000000100c72ca */ /* 0x000fe400000e0000 */
[----:B------:R-:W-:-:S02]  /*64a0*/  R2UR UR13, R17 ;  /* 0x00000000110d72ca */ /* 0x000fc400000e0000 */
[----:B0-----:R-:W-:-:S05]  /*64b0*/  I2FP.F32.U32 R0, UR7 ;  /* 0x0000000700007c45 */ /* 0x001fca0008201000 */
[----:B------:R-:W-:Y:S01]  /*64c0*/  FMUL R0, R0, UR6 ;  /* 0x0000000600007c20 */ /* 0x000fe20008400000 */
[----:B------:R-:W-:Y:S01]  /*64d0*/  ULDC UR6, c[0x0][0x154] ;  /* 0x0000550000067ab9 */ /* 0x000fe20000000800 */
[----:B-1----:R-:W-:-:S04]  /*64e0*/  I2FP.F32.U32 R2, UR16 ;  /* 0x0000001000027c45 */ /* 0x002fc80008201000 */
[----:B------:R-:W0:Y:S01]  /*64f0*/  F2I.U32.TRUNC.NTZ R0, R0 ;  /* 0x0000000000007305 */ /* 0x000e22000020f000 */
[----:B------:R-:W-:Y:S01]  /*6500*/  FMUL R2, R2, UR6 ;  /* 0x0000000602027c20 */ /* 0x000fe20008400000 */
[----:B------:R-:W-:Y:S06]  /*6510*/  @!P0 BRA `(.L_x_163) ;  /* 0x0000000000308947 */ /* 0x000fec0003800000 */
        /* <DEDUP_REMOVED lines=12> */
.L_x_163:
[----:B------:R-:W-:Y:S01]  /*65e0*/  USHF.R.U64 UR6, UR12, UR15, UR13 ;  /* 0x0000000f0c067299 */ /* 0x000fe2000800120d */
[----:B------:R-:W-:Y:S01]  /*65f0*/  R2UR UR5, R17 ;  /* 0x00000000110572ca */ /* 0x000fe200000e0000 */
[----:B------:R-:W-:Y:S01]  /*6600*/  USHF.R.U32.HI UR4, URZ, UR15, UR13 ;  /* 0x0000000f3f047299 */ /* 0x000fe2000801160d */
[----:B------:R-:W1:Y:S01]  /*6610*/  F2I.U32.TRUNC.NTZ R2, R2 ;  /* 0x0000000200027305 */ /* 0x000e62000020f000 */
[----:B------:R-:W-:Y:S01]  /*6620*/  UIADD3 UR9, UP0, URZ, -UR6, URZ ;  /* 0x800000063f097290 */ /* 0x000fe2000ff1e03f */
[----:B------:R-:W-:Y:S01]  /*6630*/  ULDC.64 UR10, c[0x0][0x620] ;  /* 0x00018800000a7ab9 */ /* 0x000fe20000000a00 */
[----:B------:R-:W-:Y:S02]  /*6640*/  ULDC UR14, c[0x0][0x608] ;  /* 0x00018200000e7ab9 */ /* 0x000fe40000000800 */
[----:B------:R-:W-:Y:S01]  /*6650*/  UIADD3.X UR4, URZ, ~UR4, URZ, UP0, !UPT ;  /* 0x800000043f047290 */ /* 0x000fe200087fe43f */
[----:B------:R-:W-:Y:S01]  /*6660*/  ULDC UR15, c[0x0][0x658] ;  /* 0x00019600000f7ab9 */ /* 0x000fe20000000800 */
[----:B------:R-:W-:-:S02]  /*6670*/  ULDC UR12, c[0x0][0x144] ;  /* 0x00005100000c7ab9 */ /* 0x000fc40000000800 */
[----:B------:R-:W-:Y:S01]  /*6680*/  UIMAD UR8, UR4, UR10, URZ ;  /* 0x0000000a040872a4 */ /* 0x000fe2000f8e023f */
[----:B------:R-:W-:Y:S02]  /*6690*/  ULDC UR22, c[0x0][0x148] ;  /* 0x0000520000167ab9 */ /* 0x000fe40000000800 */
[----:B------:R-:W-:Y:S01]  /*66a0*/  UMOV UR4, UR17 ;  /* 0x0000001100047c82 */ /* 0x000fe20008000000 */
[----:B------:R-:W-:Y:S02]  /*66b0*/  UIMAD UR8, UR9, UR11, UR8 ;  /* 0x0000000b090872a4 */ /* 0x000fe4000f8e0208 */
[----:B------:R-:W-:Y:S01]  /*66c0*/  UIMAD.WIDE.U32 UR4, UR9, UR10, UR4 ;  /* 0x0000000a090472a5 */ /* 0x000fe2000f8e0004 */
[----:B0-----:R-:W-:Y:S01]  /*66d0*/  R2UR UR9, R0 ;  /* 0x00000000000972ca */ /* 0x001fe200000e0000 */
[----:B------:R-:W-:Y:S01]  /*66e0*/  ULDC UR20, c[0x0][0x648] ;  /* 0x0001920000147ab9 */ /* 0x000fe20000000800 */
[----:B-1----:R-:W-:Y:S01]  /*66f0*/  R2UR UR13, R2 ;  /* 0x00000000020d72ca */ /* 0x002fe200000e0000 */
[----:B------:R-:W-:Y:S01]  /*6700*/  UIADD3 UR8, UR5, UR8, URZ ;  /* 0x0000000805087290 */ /* 0x000fe2000fffe03f */
[----:B------:R-:W-:-:S02]  /*6710*/  ULDC UR21, c[0x0][0x638] ;  /* 0x00018e0000157ab9 */ /* 0x000fc40000000800 */
[----:B------:R-:W-:Y:S02]  /*6720*/  ULDC UR5, c[0x0][0x618] ;  /* 0x0001860000057ab9 */ /* 0x000fe40000000800 */
[----:B------:R-:W-:Y:S02]  /*6730*/  USHF.R.U64 UR10, UR4, UR5, UR8 ;  /* 0x00000005040a7299 */ /* 0x000fe40008001208 */
[----:B------:R-:W-:-:S03]  /*6740*/  USHF.R.U32.HI UR8, URZ, UR5, UR8 ;  /* 0x000000053f087299 */ /* 0x000fc60008011608 */
[----:B------:R-:W-:Y:S01]  /*6750*/  ULDC.64 UR4, c[0x0][0x640] ;  /* 0x0001900000047ab9 */ /* 0x000fe20000000a00 */
[----:B------:R-:W-:Y:S01]  /*6760*/  USHF.R.U64 UR11, UR10, UR14, UR8 ;  /* 0x0000000e0a0b7299 */ /* 0x000fe20008001208 */
[----:B------:R-:W-:Y:S01]  /*6770*/  ISETP.NE.U32.AND P0, PT, RZ, UR4, PT ;  /* 0x00000004ff007c0c */ /* 0x000fe2000bf05070 */
[----:B------:R-:W-:Y:S02]  /*6780*/  USHF.R.U32.HI UR8, URZ, UR14, UR8 ;  /* 0x0000000e3f087299 */ /* 0x000fe40008011608 */
[----:B------:R-:W-:Y:S01]  /*6790*/  UIADD3 UR9, -UR9, URZ, URZ ;  /* 0x0000003f09097290 */ /* 0x000fe2000fffe13f */
[----:B------:R-:W-:Y:S01]  /*67a0*/  ISETP.NE.AND.EX P0, PT, RZ, UR5, PT, P0 ;  /* 0x00000005ff007c0c */ /* 0x000fe2000bf05300 */
[----:B------:R-:W-:Y:S02]  /*67b0*/  USHF.R.U64 UR17, UR11, UR15, UR8 ;  /* 0x0000000f0b117299 */ /* 0x000fe40008001208 */
[----:B------:R-:W-:Y:S02]  /*67c0*/  UIADD3 UR18, -UR13, URZ, URZ ;  /* 0x0000003f0d127290 */ /* 0x000fe4000fffe13f */
[----:B------:R-:W-:-:S02]  /*67d0*/  USHF.R.U32.HI UR15, URZ, UR15, UR8 ;  /* 0x0000000f3f0f7299 */ /* 0x000fc40008011608 */
[----:B------:R-:W-:Y:S01]  /*67e0*/  UIMAD UR19, UR12, UR9, UR7 ;  /* 0x000000090c1372a4 */ /* 0x000fe2000f8e0207 */
[----:B------:R-:W-:-:S05]  /*67f0*/  UMOV UR14, UR17 ;  /* 0x00000011000e7c82 */ /* 0x000fca0008000000 */
[----:B------:R-:W-:Y:S06]  /*6800*/  @!P0 BRA `(.L_x_164) ;  /* 0x0000000000288947 */ /* 0x000fec0003800000 */
        /* <DEDUP_REMOVED lines=10> */
.L_x_164:
[----:B------:R-:W-:Y:S01]  /*68b0*/  UISETP.NE.AND UP0, UPT, UR38, URZ, UPT ;  /* 0x0000003f2600728c */ /* 0x000fe2000bf05270 */
[----:B------:R-:W-:Y:S01]  /*68c0*/  IMAD.MOV.U32 R0, RZ, RZ, 0x1 ;  /* 0x00000001ff007424 */ /* 0x000fe200078e00ff */
[----:B------:R-:W-:Y:S01]  /*68d0*/  USHF.R.U64 UR5, UR14, UR20, UR15 ;  /* 0x000000140e057299 */ /* 0x000fe2000800120f */
[----:B------:R-:W-:Y:S01]  /*68e0*/  IMAD.U32 R19, RZ, RZ, UR6 ;  /* 0x00000006ff137e24 */ /* 0x000fe2000f8e00ff */
[----:B------:R-:W-:Y:S02]  /*68f0*/  ULOP3.LUT UR4, UR11, UR47, URZ, 0xc0, !UPT ;  /* 0x0000002f0b047292 */ /* 0x000fe4000f8ec03f */
[----:B------:R-:W-:Y:S02]  /*6900*/  UIADD3 UR7, -UR5, URZ, URZ ;  /* 0x0000003f05077290 */ /* 0x000fe4000fffe13f */
[----:B------:R-:W-:Y:S02]  /*6910*/  UIMAD UR4, UR44, UR5, UR4 ;  /* 0x000000052c0472a4 */ /* 0x000fe4000f8e0204 */
[----:B------:R-:W-:-:S02]  /*6920*/  ULOP3.LUT UR10, UR10, UR43, URZ, 0xc0, !UPT ;  /* 0x0000002b0a0a7292 */ /* 0x000fc4000f8ec03f */
[----:B------:R-:W-:Y:S02]  /*6930*/  @UP0 UIMAD UR19, UR22, UR18, UR16 ;  /* 0x00000012161302a4 */ /* 0x000fe4000f8e0210 */
[----:B------:R-:W-:Y:S01]  /*6940*/  UIMAD UR5, UR7, UR21, UR17 ;  /* 0x00000015070572a4 */ /* 0x000fe2000f8e0211 */
[----:B------:R-:W-:Y:S02]  /*6950*/  ULDC UR8, c[0x0][0x600] ;  /* 0x0001800000087ab9 */ /* 0x000fe40000000800 */
[----:B------:R-:W-:Y:S01]  /*6960*/  ULDC UR7, c[0x0][0x610] ;  /* 0x0001840000077ab9 */ /* 0x000fe20000000800 */
[----:B------:R-:W-:Y:S02]  /*6970*/  UIMAD UR5, UR5, UR8, UR10 ;  /* 0x00000008050572a4 */ /* 0x000fe4000f8e020a */
[----:B------:R-:W-:-:S04]  /*6980*/  UIMAD UR4, UR4, UR7, UR19 ;  /* 0x00000007040472a4 */ /* 0x000fc8000f8e0213 */
[----:B------:R-:W-:Y:S02]  /*6990*/  USEL UR7, UR5, UR4, !UP0 ;  /* 0x0000000405077287 */ /* 0x000fe4000c000000 */
[----:B------:R-:W-:-:S04]  /*69a0*/  USEL UR4, UR4, UR5, !UP0 ;  /* 0x0000000504047287 */ /* 0x000fc8000c000000 */
[----:B------:R-:W-:Y:S02]  /*69b0*/  IMAD.U32 R2, RZ, RZ, UR7 ;  /* 0x00000007ff027e24 */ /* 0x000fe4000f8e00ff */
[----:B------:R-:W-:-:S07]  /*69c0*/  IMAD.U32 R18, RZ, RZ, UR4 ;  /* 0x00000004ff127e24 */ /* 0x000fce000f8e00ff */
.L_x_162:
[----:B------:R-:W-:Y:S01]  /*69d0*/  UIADD3 UR45, UR40, UR45, URZ ;  /* 0x0000002d282d7290 */ /* 0x000fe2000fffe03f */
[----:B------:R-:W-:Y:S02]  /*69e0*/  LOP3.LUT P0, RZ, R0, 0xff, RZ, 0xc0, !PT ;  /* 0x000000ff00ff7812 */ /* 0x000fe4000780c0ff */
[----:B------:R-:W-:Y:S01]  /*69f0*/  LOP3.LUT R100, R100, 0x1, RZ, 0x3c, !PT ;  /* 0x0000000164647812 */ /* 0x000fe200078e3cff */
[----:B------:R-:W-:Y:S02]  /*6a00*/  USHF.R.U32.HI UR4, URZ, 0x2, UR45 ;  /* 0x000000023f047899 */ /* 0x000fe4000801162d */
[----:B------:R-:W-:Y:S02]  /*6a10*/  UISETP.GT.U32.AND UP0, UPT, UR45, 0x3, UPT ;  /* 0x000000032d00788c */ /* 0x000fe4000bf04070 */
[----:B------:R-:W-:Y:S02]  /*6a20*/  ULOP3.LUT UR4, UR4, 0x1, URZ, 0xc0, !UPT ;  /* 0x0000000104047892 */ /* 0x000fe4000f8ec03f */
[----:B------:R-:W-:-:S02]  /*6a30*/  UISETP.LT.U32.AND UP0, UPT, UR40, 0x4, UP0 ;  /* 0x000000042800788c */ /* 0x000fc40008701070 */
[----:B------:R-:W-:Y:S02]  /*6a40*/  UISETP.NE.U32.AND UP1, UPT, UR4, 0x1, UPT ;  /* 0x000000010400788c */ /* 0x000fe4000bf25070 */
[----:B------:R-:W-:Y:S02]  /*6a50*/  USEL UR5, URZ, 0x1, !UP0 ;  /* 0x000000013f057887 */ /* 0x000fe4000c000000 */
[----:B------:R-:W-:Y:S02]  /*6a60*/  UISETP.GT.U32.AND UP1, UPT, UR40, 0x3, !UP1 ;  /* 0x000000032800788c */ /* 0x000fe4000cf24070 */
[----:B------:R-:W-:Y:S02]  /*6a70*/  ULOP3.LUT UR45, UR45, 0x3, URZ, 0xc0, !UPT ;  /* 0x000000032d2d7892 */ /* 0x000fe4000f8ec03f */
[----:B------:R-:W-:-:S04]  /*6a80*/  USEL UR4, URZ, 0x1, !UP1 ;  /* 0x000000013f047887 */ /* 0x000fc8000c800000 */
[----:B------:R-:W-:Y:S01]  /*6a90*/  ULOP3.LUT UR48, UR4, UR48, UR5, 0x96, !UPT ;  /* 0x0000003004307292 */ /* 0x000fe2000f8e9605 */
[----:B------:R-:W-:Y:S11]  /*6aa0*/  @P0 BRA `(.L_x_165) ;  /* 0xffffffac00500947 */ /* 0x000ff6000383ffff */
[----:B------:R-:W-:Y:S05]  /*6ab0*/  EXIT ;  /* 0x000000000000794d */ /* 0x000fea0003800000 */
.L_x_16:
[----:B------:R-:W-:-:S08]  /*6ac0*/  ISETP.NE.AND P0, PT, RZ, UR6, PT ;  /* 0x00000006ff007c0c */ /* 0x000fd0000bf05270 */
[----:B-----5:R-:W0:-:S00]  /*6ad0*/  USETMAXREG.DEALLOC.CTAPOOL 0x28 ;  /* 0x00000028000079c8 */ /* 0x020e0000080e0500 */
[----:B------:R-:W-:Y:S05]  /*6ae0*/  @P0 EXIT ;  /* 0x000000000000094d */ /* 0x000fea0003800000 */
[----:B0-----:R-:W-:Y:S01]  /*6af0*/  LOP3.LUT P0, RZ, R0, 0xff, RZ, 0xc0, !PT ;  /* 0x000000ff00ff7812 */ /* 0x001fe2000780c0ff */
[----:B------:R-:W-:Y:S02]  /*6b00*/  IMAD.MOV.U32 R8, RZ, RZ, 0x1 ;  /* 0x00000001ff087424 */ /* 0x000fe400078e00ff */
[----:B------:R-:W-:-:S10]  /*6b10*/  IMAD.MOV.U32 R0, RZ, RZ, RZ ;  /* 0x000000ffff007224 */ /* 0x000fd400078e00ff */
[----:B------:R-:W-:Y:S05]  /*6b20*/  @!P0 BRA `(.L_x_166) ;  /* 0x0000000c00348947 */ /* 0x000fea0003800000 */
[----:B------:R-:W0:Y:S01]  /*6b30*/  S2UR UR8, SR_CgaCtaId ;  /* 0x00000000000879c3 */ /* 0x000e220000008800 */
[----:B------:R-:W-:Y:S01]  /*6b40*/  LOP3.LUT P0, RZ, R3, 0x1f, RZ, 0xc0, !PT ;  /* 0x0000001f03ff7812 */ /* 0x000fe2000780c0ff */
[----:B------:R-:W-:Y:S01]  /*6b50*/  ULDC UR5, c[0x0][0x658] ;  /* 0x0001960000057ab9 */ /* 0x000fe20000000800 */
[----:B------:R-:W-:Y:S01]  /*6b60*/  UMOV UR6, 0xffffffff ;  /* 0xffffffff00067882 */ /* 0x000fe20000000000 */
[----:B------:R-:W-:Y:S01]  /*6b70*/  BSSY B0, `(.L_x_166) ;  /* 0x00000c8000007945 */ /* 0x000fe20003800000 */
[----:B------:R-:W-:Y:S01]  /*6b80*/  USHF.L.U32 UR6, UR6, UR5, URZ ;  /* 0x0000000506067299 */ /* 0x000fe2000800063f */
[C---:B------:R-:W-:Y:S01]  /*6b90*/  ISETP.NE.AND P3, PT, R4.reuse, RZ, PT ;  /* 0x000000ff0400720c */ /* 0x040fe20003f65270 */
[----:B------:R-:W-:Y:S01]  /*6ba0*/  IMAD.MOV.U32 R10, RZ, RZ, 0x1 ;  /* 0x00000001ff0a7424 */ /* 0x000fe200078e00ff */
[----:B------:R-:W-:Y:S01]  /*6bb0*/  ISETP.NE.OR P0, PT, R4, RZ, !P0 ;  /* 0x000000ff0400720c */ /* 0x000fe20004705670 */
[----:B------:R-:W-:Y:S01]  /*6bc0*/  IMAD.MOV.U32 R8, RZ, RZ, 0x1 ;  /* 0x00000001ff087424 */ /* 0x000fe200078e00ff */
[----:B------:R-:W-:Y:S01]  /*6bd0*/  ULDC UR4, c[0x0][0x600] ;  /* 0x0001800000047ab9 */ /* 0x000fe20000000800 */
[----:B------:R-:W-:Y:S01]  /*6be0*/  IMAD.MOV.U32 R0, RZ, RZ, RZ ;  /* 0x000000ffff007224 */ /* 0x000fe200078e00ff */
[----:B------:R-:W-:Y:S01]  /*6bf0*/  UMOV UR7, 0x1 ;  /* 0x0000000100077882 */ /* 0x000fe20000000000 */
[----:B------:R-:W-:-:S02]  /*6c00*/  UIADD3 UR22, UR39, 0x1, URZ ;  /* 0x0000000127167890 */ /* 0x000fc4000fffe03f */
[----:B------:R-:W-:Y:S02]  /*6c10*/  ULOP3.LUT UR23, UR36, 0x2, URZ, 0xfc, !UPT ;  /* 0x0000000224177892 */ /* 0x000fe4000f8efc3f */
[----:B------:R-:W-:Y:S02]  /*6c20*/  UIADD3 UR4, UR4, -0x1, URZ ;  /* 0xffffffff04047890 */ /* 0x000fe4000fffe03f */
[----:B------:R-:W-:Y:S02]  /*6c30*/  USHF.L.U32 UR5, UR7, UR5, URZ ;  /* 0x0000000507057299 */ /* 0x000fe4000800063f */
[----:B------:R-:W-:Y:S01]  /*6c40*/  ULOP3.LUT UR6, URZ, UR6, URZ, 0x33, !UPT ;  /* 0x000000063f067292 */ /* 0x000fe2000f8e333f */
[----:B------:R-:W-:Y:S01]  /*6c50*/  ULDC.64 UR20, c[0x0][0x198] ;  /* 0x0000660000147ab9 */ /* 0x000fe20000000a00 */
[----:B0-----:R-:W-:-:S10]  /*6c60*/  IMAD.U32 R9, RZ, RZ, UR8 ;  /* 0x00000008ff097e24 */ /* 0x001fd4000f8e00ff */
.L_x_178:
[----:B------:R-:W-:-:S03]  /*6c70*/  UMOV UR7, 0xffffffff ;  /* 0xffffffff00077882 */ /* 0x000fc60000000000 */
[----:B------:R-:W-:Y:S05]  /*6c80*/  BRA.DIV UR7, `(.L_x_167) ;  /* 0x0000000e07f47947 */ /* 0x000fea000b800000 */
[----:B------:R-:W-:-:S13]  /*6c90*/  ELECT P6, URZ, PT ;  /* 0x00000000003f782f */ /* 0x000fda00038c0000 */
.L_x_191:
[----:B------:R-:W0:Y:S01]  /*6ca0*/  LDC R3, c[0x0][0x28c] ;  /* 0x0000a300ff037b82 */ /* 0x000e220000000800 */
[----:B------:R-:W-:Y:S01]  /*6cb0*/  BSSY B1, `(.L_x_168) ;  /* 0x000003d000017945 */ /* 0x000fe20003800000 */
[----:B0-----:R-:W-:-:S13]  /*6cc0*/  ISETP.LT.OR P6, PT, R3, 0x1, !P6 ;  /* 0x000000010300780c */ /* 0x001fda00077c1670 */
[----:B------:R-:W-:Y:S05]  /*6cd0*/  @P6 BRA `(.L_x_169) ;  /* 0x0000000000e86947 */ /* 0x000fea0003800000 */
[----:B------:R-:W-:Y:S02]  /*6ce0*/  IMAD R9, R18, 0x2, R9 ;  /* 0x0000000212097824 */ /* 0x000fe400078e0209 */
[----:B------:R-:W-:Y:S02]  /*6cf0*/  IMAD.SHL.U32 R7, R2, 0x80, RZ ;  /* 0x0000008002077824 */ /* 0x000fe400078e00ff */
[----:B------:R-:W-:Y:S02]  /*6d00*/  IMAD.MOV.U32 R13, RZ, RZ, RZ ;  /* 0x000000ffff0d7224 */ /* 0x000fe400078e00ff */
[----:B------:R-:W-:Y:S02]  /*6d10*/  IMAD.U32 R14, RZ, RZ, UR22 ;  /* 0x00000016ff0e7e24 */ /* 0x000fe4000f8e00ff */
[----:B------:R-:W-:Y:S02]  /*6d20*/  IMAD.MOV.U32 R2, RZ, RZ, R8 ;  /* 0x000000ffff027224 */ /* 0x000fe400078e0008 */
[----:B------:R-:W-:-:S02]  /*6d30*/  IMAD.MOV.U32 R4, RZ, RZ, R0 ;  /* 0x000000ffff047224 */ /* 0x000fc400078e0000 */
[----:B------:R-:W-:-:S07]  /*6d40*/  IMAD.SHL.U32 R6, R9, 0x20, RZ ;  /* 0x0000002009067824 */ /* 0x000fce00078e00ff */
.L_x_173:
[----:B------:R-:W0:Y:S01]  /*6d50*/  S2UR UR7, SR_CgaCtaId ;  /* 0x00000000000779c3 */ /* 0x000e220000008800 */
[----:B------:R-:W-:Y:S02]  /*6d60*/  MOV R12, 0x400 ;  /* 0x00000400000c7802 */ /* 0x000fe40000000f00 */
[----:B------:R-:W-:-:S05]  /*6d70*/  SHF.L.U32 R3, R2, 0x1f, RZ ;  /* 0x0000001f02037819 */ /* 0x000fca00000006ff */
[----:B------:R-:W1:Y:S01]  /*6d80*/  @!P3 LDC R5, c[0x0][0x500] ;  /* 0x00014000ff05bb82 */ /* 0x000e620000000800 */
[----:B0-----:R-:W-:-:S05]  /*6d90*/  IMAD.U32 R9, RZ, RZ, UR7 ;  /* 0x00000007ff097e24 */ /* 0x001fca000f8e00ff */
[----:B------:R-:W-:-:S05]  /*6da0*/  LEA R11, R9, R12, 0x18 ;  /* 0x0000000c090b7211 */ /* 0x000fca00078ec0ff */
[----:B------:R-:W-:-:S04]  /*6db0*/  IMAD R12, R4, 0x8, R11 ;  /* 0x00000008040c7824 */ /* 0x000fc800078e020b */
[----:B------:R-:W0:Y:S02]  /*6dc0*/  SYNCS.PHASECHK.TRANS64.TRYWAIT P1, [R12+URZ+0x20], R3 ;  /* 0x000020030c0075a7 */ /* 0x000e24000802017f */
[----:B01----:R-:W-:Y:S05]  /*6dd0*/  @!P1 BRA `(.L_x_170) ;  /* 0x0000000c00c09947 */ /* 0x003fea0003800000 */
.L_x_192:
[----:B------:R-:W-:Y:S01]  /*6de0*/  UPRMT UR7, UR23, 0x9910, URZ ;  /* 0x0000991017077896 */ /* 0x000fe2000800003f */
[----:B------:R1:W-:Y:S03]  /*6df0*/  @!P3 SYNCS.ARRIVE.TRANS64 RZ, [R12+URZ], R5 ;  /* 0x000000050cffb9a7 */ /* 0x0003e6000800003f */
[----:B------:R-:W-:-:S06]  /*6e00*/  UISETP.NE.AND UP0, UPT, UR7, 0x2, UPT ;  /* 0x000000020700788c */ /* 0x000fcc000bf05270 */
[----:B------:R-:W-:-:S13]  /*6e10*/  PLOP3.LUT P1, PT, PT, PT, UP0, 0x80, 0x0 ;  /* 0x000000000000781c */ /* 0x000fda0003f2f008 */
[----:B-1----:R-:W-:Y:S05]  /*6e20*/  @P1 BRA `(.L_x_171) ;  /* 0x0000000000041947 */ /* 0x002fea0003800000 */
[----:B------:R-:W-:Y:S01]  /*6e30*/  BPT.TRAP 0x1 ;  /* 0x000000040000795c */ /* 0x000fe20000300000 */
.L_x_171:
[----:B------:R-:W-:Y:S05]  /*6e40*/  @P0 BRA `(.L_x_172) ;  /* 0x0000000000040947 */ /* 0x000fea0003800000 */
[----:B------:R-:W-:Y:S01]  /*6e50*/  BPT.TRAP 0x1 ;  /* 0x000000040000795c */ /* 0x000fe20000300000 */
.L_x_172:
[----:B0-----:R-:W-:Y:S01]  /*6e60*/  IMAD R3, R4, 0x2, R9 ;  /* 0x0000000204037824 */ /* 0x001fe200078e0209 */
[----:B------:R-:W-:Y:S01]  /*6e70*/  R2UR UR9, R12 ;  /* 0x000000000c0972ca */ /* 0x000fe200000e0000 */
[----:B------:R-:W-:Y:S01]  /*6e80*/  VIADD R14, R14, 0xffffffff ;  /* 0xffffffff0e0e7836 */ /* 0x000fe20000000000 */
[----:B------:R-:W-:Y:S01]  /*6e90*/  UIADD3 UR14, UP0, UR20, 0xf0, URZ ;  /* 0x000000f0140e7890 */ /* 0x000fe2000ff1e03f */
[----:B------:R-:W-:Y:S01]  /*6ea0*/  IMAD.SHL.U32 R3, R3, 0x400, RZ ;  /* 0x0000040003037824 */ /* 0x000fe200078e00ff */
[----:B------:R-:W-:Y:S01]  /*6eb0*/  R2UR UR11, R6 ;  /* 0x00000000060b72ca */ /* 0x000fe200000e0000 */
[----:B------:R-:W-:Y:S01]  /*6ec0*/  UIADD3 UR24, UP1, UR20, 0x1f0, URZ ;  /* 0x000001f014187890 */ /* 0x000fe2000ff3e03f */
[----:B------:R-:W-:Y:S01]  /*6ed0*/  R2UR UR10, R13 ;  /* 0x000000000d0a72ca */ /* 0x000fe200000e0000 */
[--C-:B------:R-:W-:Y:S01]  /*6ee0*/  IMAD R3, R3, 0x4, R11.reuse ;  /* 0x0000000403037824 */ /* 0x100fe200078e020b */
[----:B------:R-:W-:Y:S01]  /*6ef0*/  R2UR UR12, R19 ;  /* 0x00000000130c72ca */ /* 0x000fe200000e0000 */
[C---:B------:R-:W-:Y:S01]  /*6f00*/  IMAD R11, R4.reuse, 0x4000, R11 ;  /* 0x00004000040b7824 */ /* 0x040fe200078e020b */
[----:B------:R-:W-:Y:S01]  /*6f10*/  R2UR UR18, R7 ;  /* 0x00000000071272ca */ /* 0x000fe200000e0000 */
[----:B------:R-:W-:Y:S01]  /*6f20*/  UIADD3.X UR15, URZ, UR21, URZ, UP0, !UPT ;  /* 0x000000153f0f7290 */ /* 0x000fe200087fe43f */
[----:B------:R-:W-:Y:S01]  /*6f30*/  R2UR UR7, R3 ;  /* 0x00000000030772ca */ /* 0x000fe200000e0000 */
[----:B------:R-:W-:Y:S01]  /*6f40*/  VIADD R4, R4, 0x1 ;  /* 0x0000000104047836 */ /* 0x000fe20000000000 */
[----:B------:R-:W-:Y:S01]  /*6f50*/  R2UR UR8, R11 ;  /* 0x000000000b0872ca */ /* 0x000fe200000e0000 */
[----:B------:R-:W-:Y:S01]  /*6f60*/  UIADD3.X UR25, URZ, UR21, URZ, UP1, !UPT ;  /* 0x000000153f197290 */ /* 0x000fe20008ffe43f */
[----:B------:R-:W-:Y:S01]  /*6f70*/  ISETP.GT.AND P2, PT, R14, 0x1, PT ;  /* 0x000000010e00780c */ /* 0x000fe20003f44270 */
[----:B------:R-:W-:Y:S01]  /*6f80*/  UMOV UR19, 0x30000 ;  /* 0x0003000000137882 */ /* 0x000fe20000000000 */
[----:B------:R-:W-:Y:S01]  /*6f90*/  UMOV UR16, 0x0 ;  /* 0x0000000000107882 */ /* 0x000fe20000000000 */
[----:B------:R-:W-:Y:S01]  /*6fa0*/  UMOV UR17, 0x10000000 ;  /* 0x1000000000117882 */ /* 0x000fe20000000000 */
[----:B------:R-:W-:Y:S01]  /*6fb0*/  ISETP.NE.AND P1, PT, R4, 0x4, PT ;  /* 0x000000040400780c */ /* 0x000fe20003f25270 */
[----:B------:R-:W-:-:S03]  /*6fc0*/  VIADD R13, R13, 0x20 ;  /* 0x000000200d0d7836 */ /* 0x000fc60000000000 */
[----:B------:R-:W-:Y:S01]  /*6fd0*/  SEL R3, RZ, 0x1, P1 ;  /* 0x00000001ff037807 */ /* 0x000fe20000800000 */
[----:B------:R-:W-:Y:S01]  /*6fe0*/  UIADD3 UR7, UR7, 0x180, URZ ;  /* 0x0000018007077890 */ /* 0x000fe2000fffe03f */
[----:B------:R-:W-:Y:S01]  /*6ff0*/  SEL R4, R4, RZ, P1 ;  /* 0x000000ff04047207 */ /* 0x000fe20000800000 */
[----:B------:R-:W-:Y:S01]  /*7000*/  UIADD3 UR13, UR8, 0x8180, URZ ;  /* 0x00008180080d7890 */ /* 0x000fe2000fffe03f */
[----:B------:R-:W-:-:S04]  /*7010*/  LOP3.LUT R2, R2, R3, RZ, 0x3c, !PT ;  /* 0x0000000302027212 */ /* 0x000fc800078e3cff */
[----:B------:R-:W-:Y:S02]  /*7020*/  UMOV UR8, UR7 ;  /* 0x0000000700087c82 */ /* 0x000fe40008000000 */
[----:B------:R0:W-:Y:S02]  /*7030*/  UTMALDG.3D.MULTICAST [UR8], [UR14], UR19, desc[UR16] ;  /* 0x000010080e0073b4 */ /* 0x0001e40008011813 */
[----:B0-----:R-:W-:Y:S01]  /*7040*/  UMOV UR8, UR13 ;  /* 0x0000000d00087c82 */ /* 0x001fe20008000000 */
[----:B------:R-:W-:Y:S02]  /*7050*/  UMOV UR11, UR18 ;  /* 0x00000012000b7c82 */ /* 0x000fe40008000000 */
[----:B------:R0:W-:Y:S02]  /*7060*/  UTMALDG.3D [UR8], [UR24], desc[UR16] ;  /* 0x00001008180075b4 */ /* 0x0001e40008011000 */
[----:B0-----:R-:W-:Y:S05]  /*7070*/  @P2 BRA `(.L_x_173) ;  /* 0xfffffffc00342947 */ /* 0x001fea000383ffff */
.L_x_169:
[----:B------:R-:W-:Y:S05]  /*7080*/  BSYNC B1 ;  /* 0x0000000000017941 */ /* 0x000fea0003800000 */
.L_x_168:
[----:B------:R-:W-:Y:S01]  /*7090*/  LOP3.LUT P4, RZ, R10, 0xff, RZ, 0xc0, !PT ;  /* 0x000000ff0aff7812 */ /* 0x000fe2000788c0ff */
[----:B------:R-:W-:Y:S01]  /*70a0*/  VIADD R0, R0, UR39 ;  /* 0x0000002700007c36 */ /* 0x000fe20008000000 */
[----:B------:R-:W-:Y:S01]  /*70b0*/  ULDC.64 UR8, c[0x0][0x650] ;  /* 0x0001940000087ab9 */ /* 0x000fe20000000a00 */
[----:B------:R-:W-:Y:S01]  /*70c0*/  IMAD.U32 R3, RZ, RZ, UR39 ;  /* 0x00000027ff037e24 */ /* 0x000fe2000f8e00ff */
[----:B------:R-:W-:Y:S01]  /*70d0*/  BSSY B1, `(.L_x_174) ;  /* 0x000006f000017945 */ /* 0x000fe20003800000 */
[----:B------:R-:W-:Y:S01]  /*70e0*/  IMAD.MOV.U32 R18, RZ, RZ, -0x1 ;  /* 0xffffffffff127424 */ /* 0x000fe200078e00ff */
[----:B------:R-:W-:Y:S01]  /*70f0*/  SHF.R.U32.HI R2, RZ, 0x2, R0 ;  /* 0x00000002ff027819 */ /* 0x000fe20000011600 */
[----:B------:R-:W-:Y:S01]  /*7100*/  IMAD.MOV.U32 R19, RZ, RZ, -0x1 ;  /* 0xffffffffff137424 */ /* 0x000fe200078e00ff */
[----:B------:R-:W-:Y:S02]  /*7110*/  ISETP.GT.U32.AND P1, PT, R0, 0x3, PT ;  /* 0x000000030000780c */ /* 0x000fe40003f24070 */
[----:B------:R-:W-:-:S02]  /*7120*/  LOP3.LUT R2, R2, 0x1, RZ, 0xc0, !PT ;  /* 0x0000000102027812 */ /* 0x000fc400078ec0ff */
[C---:B------:R-:W-:Y:S01]  /*7130*/  ISETP.LT.U32.AND P1, PT, R3.reuse, 0x4, P1 ;  /* 0x000000040300780c */ /* 0x040fe20000f21070 */
[----:B------:R-:W0:Y:S01]  /*7140*/  @P4 S2R R9, SR_CgaCtaId ;  /* 0x0000000000094919 */ /* 0x000e220000008800 */
[----:B------:R-:W-:Y:S02]  /*7150*/  @P4 MOV R4, 0x400 ;  /* 0x0000040000044802 */ /* 0x000fe40000000f00 */
[----:B------:R-:W-:Y:S02]  /*7160*/  ISETP.NE.U32.AND P2, PT, R2, 0x1, PT ;  /* 0x000000010200780c */ /* 0x000fe40003f45070 */
[----:B------:R-:W-:Y:S02]  /*7170*/  LOP3.LUT R0, R0, 0x3, RZ, 0xc0, !PT ;  /* 0x0000000300007812 */ /* 0x000fe400078ec0ff */
[----:B------:R-:W-:Y:S02]  /*7180*/  ISETP.GT.U32.AND P2, PT, R3, 0x3, !P2 ;  /* 0x000000030300780c */ /* 0x000fe40005744070 */
[----:B------:R-:W-:-:S02]  /*7190*/  SEL R3, RZ, 0x1, !P1 ;  /* 0x00000001ff037807 */ /* 0x000fc40004800000 */
[----:B------:R-:W-:Y:S02]  /*71a0*/  SEL R2, RZ, 0x1, !P2 ;  /* 0x00000001ff027807 */ /* 0x000fe40005000000 */
[----:B------:R-:W-:Y:S02]  /*71b0*/  PRMT R10, RZ, 0x7610, R10 ;  /* 0x00007610ff0a7816 */ /* 0x000fe4000000000a */
[--C-:B------:R-:W-:Y:S01]  /*71c0*/  LOP3.LUT R8, R2, R8, R3.reuse, 0x96, !PT ;  /* 0x0000000802087212 */ /* 0x100fe200078e9603 */
[----:B------:R-:W-:Y:S01]  /*71d0*/  IMAD.MOV.U32 R2, RZ, RZ, -0x1 ;  /* 0xffffffffff027424 */ /* 0x000fe200078e00ff */
[----:B------:R-:W-:Y:S02]  /*71e0*/  PRMT R3, RZ, 0x7610, R3 ;  /* 0x00007610ff037816 */ /* 0x000fe40000000003 */
[----:B0-----:R-:W-:-:S04]  /*71f0*/  @P4 LEA R4, R9, R4, 0x18 ;  /* 0x0000000409044211 */ /* 0x001fc800078ec0ff */
[----:B------:R0:W-:Y:S01]  /*7200*/  @P4 SYNCS.ARRIVE.TRANS64.A1T0 RZ, [R4+URZ+0x78], RZ ;  /* 0x000078ff04ff49a7 */ /* 0x0001e2000810003f */
[----:B------:R-:W-:-:S04]  /*7210*/  IADD3 R16, P4, R16, UR52, RZ ;  /* 0x0000003410107c10 */ /* 0x000fc8000ff9e0ff */
[----:B------:R-:W-:Y:S02]  /*7220*/  IADD3.X R17, R17, UR37, RZ, P4, !PT ;  /* 0x0000002511117c10 */ /* 0x000fe4000a7fe4ff */
        /* <DEDUP_REMOVED lines=8> */
[----:B------:R-:W-:Y:S01]  /*72b0*/  ULDC UR13, c[0x0][0x154] ;  /* 0x00005500000d7ab9 */ /* 0x000fe20000000800 */
[----:B------:R-:W-:Y:S01]  /*72c0*/  IMAD.MOV.U32 R2, RZ, RZ, R16 ;  /* 0x000000ffff027224 */ /* 0x000fe200078e0010 */
[----:B------:R-:W-:Y:S01]  /*72d0*/  ISETP.NE.AND.EX P1, PT, RZ, UR9, PT, P1 ;  /* 0x00000009ff007c0c */ /* 0x000fe2000bf25310 */
[----:B------:R-:W1:Y:S01]  /*72e0*/  S2UR UR12, SR_CTAID.Y ;  /* 0x00000000000c79c3 */ /* 0x000e620000002600 */
[----:B0-----:R-:W-:-:S05]  /*72f0*/  I2FP.F32.U32 R3, UR7 ;  /* 0x0000000700037c45 */ /* 0x001fca0008201000 */
[----:B------:R-:W-:Y:S01]  /*7300*/  FMUL R12, R3, UR10 ;  /* 0x0000000a030c7c20 */ /* 0x000fe20008400000 */
[----:B------:R-:W-:-:S05]  /*7310*/  IMAD.MOV.U32 R3, RZ, RZ, R17 ;  /* 0x000000ffff037224 */ /* 0x000fca00078e0011 */
[----:B------:R-:W-:Y:S05]  /*7320*/  @!P1 BRA `(.L_x_176) ;  /* 0x0000000000289947 */ /* 0x000fea0003800000 */
[----:B------:R-:W-:Y:S02]  /*7330*/  ULDC UR10, c[0x0][0x634] ;  /* 0x00018d00000a7ab9 */ /* 0x000fe40000000800 */
[----:B------:R-:W-:-:S05]  /*7340*/  IADD3 R7, P1, R16, UR10, RZ ;  /* 0x0000000a10077c10 */ /* 0x000fca000ff3e0ff */
[----:B------:R-:W-:-:S04]  /*7350*/  IMAD.X R11, RZ, RZ, R17, P1 ;  /* 0x000000ffff0b7224 */ /* 0x000fc800008e0611 */
[----:B------:R-:W-:-:S04]  /*7360*/  IMAD.WIDE.U32 R4, R11, UR8, RZ ;  /* 0x000000080b047c25 */ /* 0x000fc8000f8e00ff */
[----:B------:R-:W-:-:S04]  /*7370*/  IMAD.WIDE.U32 R4, P1, R7, UR9, R4 ;  /* 0x0000000907047c25 */ /* 0x000fc8000f820004 */
[----:B------:R-:W-:-:S04]  /*7380*/  IMAD.WIDE.U32 R6, R7, UR8, RZ ;  /* 0x0000000807067c25 */ /* 0x000fc8000f8e00ff */
[----:B------:R-:W-:Y:S01]  /*7390*/  IMAD.X R3, RZ, RZ, RZ, P1 ;  /* 0x000000ffff037224 */ /* 0x000fe200008e06ff */
[----:B------:R-:W-:Y:S01]  /*73a0*/  IADD3 RZ, P1, R7, R4, RZ ;  /* 0x0000000407ff7210 */ /* 0x000fe20007f3e0ff */
[----:B------:R-:W-:-:S04]  /*73b0*/  IMAD.MOV.U32 R2, RZ, RZ, R5 ;  /* 0x000000ffff027224 */ /* 0x000fc800078e0005 */
[----:B------:R-:W-:-:S08]  /*73c0*/  IMAD.WIDE.U32.X R2, R11, UR9, R2, P1 ;  /* 0x000000090b027c25 */ /* 0x000fd000088e0402 */
.L_x_176:
[--C-:B------:R-:W-:Y:S01]  /*73d0*/  SHF.R.U64 R19, R2, UR11, R3.reuse ;  /* 0x0000000b02137c19 */ /* 0x100fe20008001203 */
[----:B------:R-:W0:Y:S01]  /*73e0*/  F2I.U32.TRUNC.NTZ R12, R12 ;  /* 0x0000000c000c7305 */ /* 0x000e22000020f000 */
[----:B------:R-:W-:Y:S01]  /*73f0*/  SHF.R.U32.HI R2, RZ, UR11, R3 ;  /* 0x0000000bff027c19 */ /* 0x000fe20008011603 */
[----:B------:R-:W-:Y:S01]  /*7400*/  ULDC.64 UR8, c[0x0][0x620] ;  /* 0x0001880000087ab9 */ /* 0x000fe20000000a00 */
[----:B------:R-:W-:Y:S01]  /*7410*/  IADD3 R5, P1, RZ, -R19, RZ ;  /* 0x80000013ff057210 */ /* 0x000fe20007f3e0ff */
[----:B------:R-:W-:Y:S01]  /*7420*/  ULDC.64 UR14, c[0x0][0x640] ;  /* 0x00019000000e7ab9 */ /* 0x000fe20000000a00 */
[----:B-1----:R-:W-:Y:S01]  /*7430*/  I2FP.F32.U32 R4, UR12 ;  /* 0x0000000c00047c45 */ /* 0x002fe20008201000 */
[----:B------:R-:W1:Y:S01]  /*7440*/  LDC R11, c[0x0][0x610] ;  /* 0x00018400ff0b7b82 */ /* 0x000e620000000800 */
[----:B------:R-:W-:Y:S01]  /*7450*/  ULDC UR11, c[0x0][0x658] ;  /* 0x00019600000b7ab9 */ /* 0x000fe20000000800 */
[----:B------:R-:W-:Y:S01]  /*7460*/  IMAD.X R2, RZ, RZ, ~R2, P1 ;  /* 0x000000ffff027224 */ /* 0x000fe200008e0e02 */
[----:B------:R-:W-:Y:S01]  /*7470*/  ISETP.NE.U32.AND P1, PT, RZ, UR14, PT ;  /* 0x0000000eff007c0c */ /* 0x000fe2000bf25070 */
[----:B------:R-:W-:Y:S01]  /*7480*/  FMUL R6, R4, UR13 ;  /* 0x0000000d04067c20 */ /* 0x000fe20008400000 */
[----:B------:R-:W-:Y:S01]  /*7490*/  ULDC UR13, c[0x0][0x648] ;  /* 0x00019200000d7ab9 */ /* 0x000fe20000000800 */
[----:B------:R-:W-:Y:S01]  /*74a0*/  IMAD R4, R2, UR8, RZ ;  /* 0x0000000802047c24 */ /* 0x000fe2000f8e02ff */
[----:B------:R-:W-:Y:S01]  /*74b0*/  ISETP.NE.AND.EX P1, PT, RZ, UR15, PT, P1 ;  /* 0x0000000fff007c0c */ /* 0x000fe2000bf25310 */
[C---:B------:R-:W-:Y:S01]  /*74c0*/  IMAD.WIDE.U32 R2, R5.reuse, UR8, R16 ;  /* 0x0000000805027c25 */ /* 0x040fe2000f8e0010 */
[----:B0-----:R-:W-:Y:S01]  /*74d0*/  R2UR UR8, R12 ;  /* 0x000000000c0872ca */ /* 0x001fe200000e0000 */
[----:B------:R-:W0:Y:S02]  /*74e0*/  F2I.U32.TRUNC.NTZ R6, R6 ;  /* 0x0000000600067305 */ /* 0x000e24000020f000 */
[----:B------:R-:W-:Y:S01]  /*74f0*/  IMAD R5, R5, UR9, R4 ;  /* 0x0000000905057c24 */ /* 0x000fe2000f8e0204 */
[----:B------:R-:W-:-:S03]  /*7500*/  ULDC UR9, c[0x0][0x618] ;  /* 0x0001860000097ab9 */ /* 0x000fc60000000800 */
[----:B------:R-:W-:-:S05]  /*7510*/  IMAD.IADD R3, R3, 0x1, R5 ;  /* 0x0000000103037824 */ /* 0x000fca00078e0205 */
[--C-:B------:R-:W-:Y:S02]  /*7520*/  SHF.R.U64 R12, R2, UR9, R3.reuse ;  /* 0x00000009020c7c19 */ /* 0x100fe40008001203 */
[----:B------:R-:W-:Y:S01]  /*7530*/  SHF.R.U32.HI R3, RZ, UR9, R3 ;  /* 0x00000009ff037c19 */ /* 0x000fe20008011603 */
[----:B------:R-:W-:Y:S01]  /*7540*/  ULDC UR9, c[0x0][0x608] ;  /* 0x0001820000097ab9 */ /* 0x000fe20000000800 */
[----:B0-----:R-:W-:Y:S02]  /*7550*/  R2UR UR10, R6 ;  /* 0x00000000060a72ca */ /* 0x001fe400000e0000 */
[--C-:B------:R-:W-:Y:S02]  /*7560*/  SHF.R.U64 R14, R12, UR9, R3.reuse ;  /* 0x000000090c0e7c19 */ /* 0x100fe40008001203 */
[----:B------:R-:W-:Y:S01]  /*7570*/  SHF.R.U32.HI R3, RZ, UR9, R3 ;  /* 0x00000009ff037c19 */ /* 0x000fe20008011603 */
[----:B------:R-:W-:-:S03]  /*7580*/  UIADD3 UR9, -UR8, URZ, URZ ;  /* 0x0000003f08097290 */ /* 0x000fc6000fffe13f */
[--C-:B------:R-:W-:Y:S01]  /*7590*/  SHF.R.U64 R18, R14, UR11, R3.reuse ;  /* 0x0000000b0e127c19 */ /* 0x100fe20008001203 */
[----:B------:R-:W-:Y:S01]  /*75a0*/  ULDC UR8, c[0x0][0x144] ;  /* 0x0000510000087ab9 */ /* 0x000fe20000000800 */
[----:B------:R-:W-:-:S03]  /*75b0*/  SHF.R.U32.HI R3, RZ, UR11, R3 ;  /* 0x0000000bff037c19 */ /* 0x000fc60008011603 */
[----:B------:R-:W-:Y:S01]  /*75c0*/  IMAD.MOV.U32 R2, RZ, RZ, R18 ;  /* 0x000000ffff027224 */ /* 0x000fe200078e0012 */
[----:B------:R-:W-:Y:S06]  /*75d0*/  @!P1 BRA `(.L_x_177) ;  /* 0x0000000000289947 */ /* 0x000fec0003800000 */
        /* <DEDUP_REMOVED lines=10> */
.L_x_177:
[----:B------:R-:W-:Y:S01]  /*7680*/  UISETP.NE.AND UP0, UPT, UR38, URZ, UPT ;  /* 0x0000003f2600728c */ /* 0x000fe2000bf05270 */
[----:B------:R-:W-:Y:S01]  /*7690*/  SHF.R.U64 R3, R2, UR13, R3 ;  /* 0x0000000d02037c19 */ /* 0x000fe20008001203 */
[----:B------:R-:W-:Y:S01]  /*76a0*/  UIADD3 UR10, -UR10, URZ, URZ ;  /* 0x0000003f0a0a7290 */ /* 0x000fe2000fffe13f */
[----:B------:R-:W-:Y:S01]  /*76b0*/  LOP3.LUT R2, R14, UR6, RZ, 0xc0, !PT ;  /* 0x000000060e027c12 */ /* 0x000fe2000f8ec0ff */
[----:B------:R-:W-:Y:S02]  /*76c0*/  UIMAD UR7, UR8, UR9, UR7 ;  /* 0x00000009080772a4 */ /* 0x000fe4000f8e0207 */
[----:B------:R-:W-:Y:S01]  /*76d0*/  IMAD.MOV R5, RZ, RZ, -R3 ;  /* 0x000000ffff057224 */ /* 0x000fe200078e0a03 */
[----:B------:R-:W-:Y:S01]  /*76e0*/  ULDC UR8, c[0x0][0x148] ;  /* 0x0000520000087ab9 */ /* 0x000fe20000000800 */
[----:B------:R-:W-:Y:S01]  /*76f0*/  IMAD R4, R3, UR5, R2 ;  /* 0x0000000503047c24 */ /* 0x000fe2000f8e0202 */
[----:B------:R-:W-:Y:S02]  /*7700*/  LOP3.LUT R3, R12, UR4, RZ, 0xc0, !PT ;  /* 0x000000040c037c12 */ /* 0x000fe4000f8ec0ff */
[----:B------:R-:W-:Y:S01]  /*7710*/  @UP0 UIMAD UR7, UR8, UR10, UR12 ;  /* 0x0000000a080702a4 */ /* 0x000fe2000f8e020c */
[----:B------:R-:W-:-:S02]  /*7720*/  PLOP3.LUT P1, PT, PT, PT, UP0, 0x80, 0x0 ;  /* 0x000000000000781c */ /* 0x000fc40003f2f008 */
[----:B------:R-:W-:Y:S02]  /*7730*/  ULDC UR8, c[0x0][0x638] ;  /* 0x00018e0000087ab9 */ /* 0x000fe40000000800 */
[----:B------:R-:W-:Y:S02]  /*7740*/  IMAD R2, R5, UR8, R18 ;  /* 0x0000000805027c24 */ /* 0x000fe4000f8e0212 */
[----:B-1----:R-:W-:Y:S01]  /*7750*/  IMAD R11, R4, R11, UR7 ;  /* 0x00000007040b7e24 */ /* 0x002fe2000f8e020b */
[----:B------:R-:W-:Y:S01]  /*7760*/  ULDC UR7, c[0x0][0x600] ;  /* 0x0001800000077ab9 */ /* 0x000fe20000000800 */
[----:B------:R-:W-:Y:S02]  /*7770*/  IMAD.MOV.U32 R4, RZ, RZ, 0x1 ;  /* 0x00000001ff047424 */ /* 0x000fe400078e00ff */
[----:B------:R-:W-:-:S03]  /*7780*/  IMAD R18, R2, UR7, R3 ;  /* 0x0000000702127c24 */ /* 0x000fc6000f8e0203 */
[----:B------:R-:W-:Y:S02]  /*7790*/  PRMT R3, R4, 0x7610, R3 ;  /* 0x0000761004037816 */ /* 0x000fe40000000003 */
[----:B------:R-:W-:Y:S02]  /*77a0*/  SEL R2, R18, R11, !P1 ;  /* 0x0000000b12027207 */ /* 0x000fe40004800000 */
[----:B------:R-:W-:-:S07]  /*77b0*/  SEL R18, R11, R18, !P1 ;  /* 0x000000120b127207 */ /* 0x000fce0004800000 */
.L_x_175:
[----:B------:R-:W-:Y:S05]  /*77c0*/  BSYNC B1 ;  /* 0x0000000000017941 */ /* 0x000fea0003800000 */
.L_x_174:
[----:B------:R-:W-:-:S13]  /*77d0*/  LOP3.LUT P1, RZ, R3, 0xff, RZ, 0xc0, !PT ;  /* 0x000000ff03ff7812 */ /* 0x000fda000782c0ff */
[----:B------:R-:W-:Y:S05]  /*77e0*/  @P1 BRA `(.L_x_178) ;  /* 0xfffffff400201947 */ /* 0x000fea000383ffff */
[----:B------:R-:W-:Y:S05]  /*77f0*/  BSYNC B0 ;  /* 0x0000000000007941 */ /* 0x000fea0003800000 */
.L_x_166:
[----:B------:R-:W-:-:S03]  /*7800*/  UMOV UR7, 0xffffffff ;  /* 0xffffffff00077882 */ /* 0x000fc60000000000 */
[----:B------:R-:W-:Y:S05]  /*7810*/  BRA.DIV UR7, `(.L_x_179) ;  /* 0x0000000607447947 */ /* 0x000fea000b800000 */
[----:B------:R-:W-:-:S13]  /*7820*/  ELECT P6, URZ, PT ;  /* 0x00000000003f782f */ /* 0x000fda00038c0000 */
.L_x_195:
[----:B------:R-:W-:Y:S04]  /*7830*/  BSSY B0, `(.L_x_180) ;  /* 0x000002c000007945 */ /* 0x000fe80003800000 */
[----:B------:R-:W-:Y:S05]  /*7840*/  @!P6 BRA `(.L_x_181) ;  /* 0x0000000000a8e947 */ /* 0x000fea0003800000 */
[----:B------:R-:W-:-:S04]  /*7850*/  ULOP3.LUT UR7, UR36, 0x2, URZ, 0xfc, !UPT ;  /* 0x0000000224077892 */ /* 0x000fc8000f8efc3f */
[----:B------:R-:W-:-:S06]  /*7860*/  UISETP.NE.AND UP0, UPT, UR7, 0x3, UPT ;  /* 0x000000030700788c */ /* 0x000fcc000bf05270 */
[----:B------:R-:W-:-:S13]  /*7870*/  PLOP3.LUT P0, PT, PT, PT, UP0, 0x80, 0x0 ;  /* 0x000000000000781c */ /* 0x000fda0003f0f008 */
[----:B------:R-:W-:Y:S05]  /*7880*/  @!P0 BRA `(.L_x_182) ;  /* 0x0000000000048947 */ /* 0x000fea0003800000 */
[----:B------:R-:W-:Y:S01]  /*7890*/  BPT.TRAP 0x1 ;  /* 0x000000040000795c */ /* 0x000fe20000300000 */
.L_x_182:
[----:B------:R-:W0:Y:S01]  /*78a0*/  S2R R3, SR_CgaCtaId ;  /* 0x0000000000037919 */ /* 0x000e220000008800 */
[----:B------:R-:W-:-:S04]  /*78b0*/  MOV R2, 0x400 ;  /* 0x0000040000027802 */ /* 0x000fc80000000f00 */
[----:B0-----:R-:W-:Y:S02]  /*78c0*/  LEA R3, R3, R2, 0x18 ;  /* 0x0000000203037211 */ /* 0x001fe400078ec0ff */
[----:B------:R-:W-:-:S03]  /*78d0*/  SHF.L.U32 R2, R8, 0x1f, RZ ;  /* 0x0000001f08027819 */ /* 0x000fc600000006ff */
[----:B------:R-:W-:-:S04]  /*78e0*/  VIADD R3, R3, 0x20 ;  /* 0x0000002003037836 */ /* 0x000fc80000000000 */
[C---:B------:R-:W-:Y:S02]  /*78f0*/  IMAD R7, R0.reuse, 0x8, R3 ;  /* 0x0000000800077824 */ /* 0x040fe400078e0203 */
[----:B------:R-:W-:Y:S02]  /*7900*/  VIADD R0, R0, 0x1 ;  /* 0x0000000100007836 */ /* 0x000fe40000000000 */
[----:B------:R-:W0:Y:S03]  /*7910*/  SYNCS.PHASECHK.TRANS64.TRYWAIT P0, [R7+URZ], R2 ;  /* 0x00000002070075a7 */ /* 0x000e26000800017f */
[----:B------:R-:W-:-:S04]  /*7920*/  ISETP.NE.AND P1, PT, R0, 0x4, PT ;  /* 0x000000040000780c */ /* 0x000fc80003f25270 */
[----:B------:R-:W-:Y:S02]  /*7930*/  SEL R5, RZ, 0x1, P1 ;  /* 0x00000001ff057807 */ /* 0x000fe40000800000 */
[----:B------:R-:W-:Y:S02]  /*7940*/  SEL R0, R0, RZ, P1 ;  /* 0x000000ff00007207 */ /* 0x000fe40000800000 */
[----:B------:R-:W-:-:S03]  /*7950*/  LOP3.LUT R5, R8, R5, RZ, 0x3c, !PT ;  /* 0x0000000508057212 */ /* 0x000fc600078e3cff */
[----:B------:R-:W-:Y:S01]  /*7960*/  IMAD R9, R0, 0x8, R3 ;  /* 0x0000000800097824 */ /* 0x000fe200078e0203 */
[----:B------:R-:W-:Y:S01]  /*7970*/  SHF.L.U32 R4, R5, 0x1f, RZ ;  /* 0x0000001f05047819 */ /* 0x000fe200000006ff */
[----:B0-----:R-:W-:Y:S06]  /*7980*/  @!P0 BRA `(.L_x_183) ;  /* 0x0000000400088947 */ /* 0x001fec0003800000 */
.L_x_196:
[----:B------:R-:W1:Y:S01]  /*7990*/  SYNCS.PHASECHK.TRANS64.TRYWAIT P0, [R9+URZ], R4 ;  /* 0x00000004090075a7 */ /* 0x000e62000800017f */
[----:B------:R-:W-:-:S05]  /*79a0*/  VIADD R0, R0, 0x1 ;  /* 0x0000000100007836 */ /* 0x000fca0000000000 */
[----:B------:R-:W-:-:S04]  /*79b0*/  ISETP.NE.AND P1, PT, R0, 0x4, PT ;  /* 0x000000040000780c */ /* 0x000fc80003f25270 */
[----:B0-----:R-:W-:Y:S02]  /*79c0*/  SEL R2, RZ, 0x1, P1 ;  /* 0x00000001ff027807 */ /* 0x001fe40000800000 */
[----:B------:R-:W-:Y:S02]  /*79d0*/  SEL R0, R0, RZ, P1 ;  /* 0x000000ff00007207 */ /* 0x000fe40000800000 */
[----:B------:R-:W-:-:S03]  /*79e0*/  LOP3.LUT R7, R5, R2, RZ, 0x3c, !PT ;  /* 0x0000000205077212 */ /* 0x000fc600078e3cff */
[----:B------:R-:W-:Y:S01]  /*79f0*/  IMAD R6, R0, 0x8, R3 ;  /* 0x0000000800067824 */ /* 0x000fe200078e0203 */
[----:B------:R-:W-:Y:S01]  /*7a00*/  SHF.L.U32 R5, R7, 0x1f, RZ ;  /* 0x0000001f07057819 */ /* 0x000fe200000006ff */
[----:B-1----:R-:W-:Y:S06]  /*7a10*/  @!P0 BRA `(.L_x_184) ;  /* 0x0000000000f88947 */ /* 0x002fec0003800000 */
.L_x_197:
[----:B------:R-:W1:Y:S01]  /*7a20*/  SYNCS.PHASECHK.TRANS64.TRYWAIT P0, [R6+URZ], R5 ;  /* 0x00000005060075a7 */ /* 0x000e62000800017f */
[----:B------:R-:W-:-:S05]  /*7a30*/  VIADD R0, R0, 0x1 ;  /* 0x0000000100007836 */ /* 0x000fca0000000000 */
[----:B------:R-:W-:-:S04]  /*7a40*/  ISETP.NE.AND P1, PT, R0, 0x4, PT ;  /* 0x000000040000780c */ /* 0x000fc80003f25270 */
[----:B------:R-:W-:Y:S02]  /*7a50*/  SEL R2, RZ, 0x1, P1 ;  /* 0x00000001ff027807 */ /* 0x000fe40000800000 */
[----:B------:R-:W-:Y:S02]  /*7a60*/  SEL R0, R0, RZ, P1 ;  /* 0x000000ff00007207 */ /* 0x000fe40000800000 */
[----:B------:R-:W-:Y:S01]  /*7a70*/  LOP3.LUT R2, R7, R2, RZ, 0x3c, !PT ;  /* 0x0000000207027212 */ /* 0x000fe200078e3cff */
[----:B-1----:R-:W-:Y:S06]  /*7a80*/  @!P0 BRA `(.L_x_185) ;  /* 0x0000000000f08947 */ /* 0x002fec0003800000 */
.L_x_198:
[----:B------:R-:W-:Y:S01]  /*7a90*/  IMAD R3, R0, 0x8, R3 ;  /* 0x0000000800037824 */ /* 0x000fe200078e0203 */
[----:B------:R-:W-:-:S07]  /*7aa0*/  SHF.L.U32 R0, R2, 0x1f, RZ ;  /* 0x0000001f02007819 */ /* 0x000fce00000006ff */
.L_x_186:
[----:B---3--:R3:W4:Y:S02]  /*7ab0*/  SYNCS.PHASECHK.TRANS64.TRYWAIT P0, [R3+URZ], R0 ;  /* 0x00000000030075a7 */ /* 0x008724000800017f */
[----:B----4-:R-:W-:Y:S05]  /*7ac0*/  @!P0 NANOSLEEP.SYNCS 0x989680 ;  /* 0x009896800000895d */ /* 0x010fea0003900000 */
[----:B------:R-:W4:Y:S02]  /*7ad0*/  @!P0 SYNCS.PHASECHK.TRANS64 P0, [R3+URZ], R0 ;  /* 0x00000000030085a7 */ /* 0x000f24000800007f */
[----:B----4-:R-:W-:Y:S05]  /*7ae0*/  @!P0 BRA `(.L_x_186) ;  /* 0xfffffffc00f08947 */ /* 0x010fea000383ffff */
.L_x_181:
[----:B------:R-:W-:Y:S05]  /*7af0*/  BSYNC B0 ;  /* 0x0000000000007941 */ /* 0x000fea0003800000 */
.L_x_180:
[----:B------:R-:W-:Y:S05]  /*7b00*/  EXIT ;  /* 0x000000000000794d */ /* 0x000fea0003800000 */
.L_x_18:
[----:B0-----:R0:W1:Y:S02]  /*7b10*/  SYNCS.PHASECHK.TRANS64.TRYWAIT P0, [R96+URZ+-0x8], R3 ;  /* 0xfffff803600075a7 */ /* 0x001064000800017f */
[----:B-1----:R-:W-:Y:S05]  /*7b20*/  @!P0 NANOSLEEP.SYNCS 0x989680 ;  /* 0x009896800000895d */ /* 0x002fea0003900000 */
[----:B------:R-:W1:Y:S02]  /*7b30*/  @!P0 SYNCS.PHASECHK.TRANS64 P0, [R96+URZ+-0x8], R3 ;  /* 0xfffff803600085a7 */ /* 0x000e64000800007f */
[----:B-1----:R-:W-:Y:S05]  /*7b40*/  @!P0 BRA `(.L_x_18) ;  /* 0xfffffffc00f08947 */ /* 0x002fea000383ffff */
[----:B------:R-:W-:Y:S05]  /*7b50*/  BRA `(.L_x_187) ;  /* 0xffffff9c00307947 */ /* 0x000fea000383ffff */
.L_x_23:
[----:B-1----:R1:W2:Y:S02]  /*7b60*/  SYNCS.PHASECHK.TRANS64.TRYWAIT P1, [R3+URZ], R0 ;  /* 0x00000000030075a7 */ /* 0x0022a4000802017f */
[----:B--2---:R-:W-:Y:S05]  /*7b70*/  @!P1 NANOSLEEP.SYNCS 0x989680 ;  /* 0x009896800000995d */ /* 0x004fea0003900000 */
[----:B------:R-:W2:Y:S02]  /*7b80*/  @!P1 SYNCS.PHASECHK.TRANS64 P1, [R3+URZ], R0 ;  /* 0x00000000030095a7 */ /* 0x000ea4000802007f */
[----:B--2---:R-:W-:Y:S05]  /*7b90*/  @!P1 BRA `(.L_x_23) ;  /* 0xfffffffc00f09947 */ /* 0x004fea000383ffff */
[----:B------:R-:W-:Y:S05]  /*7ba0*/  BRA `(.L_x_22) ;  /* 0xffffff9c00a87947 */ /* 0x000fea000383ffff */
.L_x_28:
[----:B-1----:R-:W-:-:S04]  /*7bb0*/  IMAD.U32 R5, RZ, RZ, UR4 ;  /* 0x00000004ff057e24 */ /* 0x002fc8000f8e00ff */
[----:B------:R1:W2:Y:S03]  /*7bc0*/  SYNCS.PHASECHK.TRANS64.TRYWAIT P1, [R5+URZ], R4 ;  /* 0x00000004050075a7 */ /* 0x0002a6000802017f */
[----:B--2---:R-:W-:Y:S05]  /*7bd0*/  @!P1 NANOSLEEP.SYNCS 0x989680 ;  /* 0x009896800000995d */ /* 0x004fea0003900000 */
[----:B------:R-:W2:Y:S02]  /*7be0*/  @!P1 SYNCS.PHASECHK.TRANS64 P1, [R5+URZ], R4 ;  /* 0x00000004050095a7 */ /* 0x000ea4000802007f */
[----:B--2---:R-:W-:Y:S05]  /*7bf0*/  @!P1 BRA `(.L_x_28) ;  /* 0xfffffffc00ec9947 */ /* 0x004fea000383ffff */
[----:B------:R-:W-:Y:S05]  /*7c00*/  BRA `(.L_x_27) ;  /* 0xffffffa000787947 */ /* 0x000fea000383ffff */
.L_x_34:
[----:B0-----:R0:W1:Y:S02]  /*7c10*/  SYNCS.PHASECHK.TRANS64.TRYWAIT P0, [R96+URZ+0x8], R3 ;  /* 0x00000803600075a7 */ /* 0x001064000800017f */
[----:B-1----:R-:W-:Y:S05]  /*7c20*/  @!P0 NANOSLEEP.SYNCS 0x989680 ;  /* 0x009896800000895d */ /* 0x002fea0003900000 */
[----:B------:R-:W1:Y:S02]  /*7c30*/  @!P0 SYNCS.PHASECHK.TRANS64 P0, [R96+URZ+0x8], R3 ;  /* 0x00000803600085a7 */ /* 0x000e64000800007f */
[----:B-1----:R-:W-:Y:S05]  /*7c40*/  @!P0 BRA `(.L_x_34) ;  /* 0xfffffffc00f08947 */ /* 0x002fea000383ffff */
[----:B------:R-:W-:Y:S05]  /*7c50*/  BRA `(.L_x_188) ;  /* 0xffffffa400947947 */ /* 0x000fea000383ffff */
.L_x_167:
[----:B------:R-:W-:Y:S01]  /*7c60*/  BSSY B1, `(.L_x_189) ;  /* 0x0000006000017945 */ /* 0x000fe20003800000 */
[----:B------:R-:W-:-:S07]  /*7c70*/  IMAD.MOV.U32 R15, RZ, RZ, -0x1 ;  /* 0xffffffffff0f7424 */ /* 0x000fce00078e00ff */
[----:B--2---:R-:W-:Y:S05]  /*7c80*/  WARPSYNC.COLLECTIVE R15, `(.L_x_190) ;  /* 0x000000000f0c7348 */ /* 0x004fea0003c00000 */
[----:B------:R-:W-:Y:S02]  /*7c90*/  ELECT P6, UR62, PT ;  /* 0x00000000003e782f */ /* 0x000fe400038c0000 */
[----:B------:R-:W-:Y:S01]  /*7ca0*/  MOV R14, UR62 ;  /* 0x0000003e000e7c02 */ /* 0x000fe20008000f00 */
[----:B--2---:R-:W-:Y:S10]  /*7cb0*/  ENDCOLLECTIVE ;  /* 0x000000000000791b */ /* 0x004ff40003800000 */
.L_x_190:
[----:B------:R-:W-:Y:S05]  /*7cc0*/  BSYNC B1 ;  /* 0x0000000000017941 */ /* 0x000fea0003800000 */
.L_x_189:
[----:B------:R-:W-:Y:S05]  /*7cd0*/  BRA `(.L_x_191) ;  /* 0xffffffec00f07947 */ /* 0x000fea000383ffff */
.L_x_170:
[----:B0-----:R0:W1:Y:S02]  /*7ce0*/  SYNCS.PHASECHK.TRANS64.TRYWAIT P1, [R12+URZ+0x20], R3 ;  /* 0x000020030c0075a7 */ /* 0x001064000802017f */
[----:B-1----:R-:W-:Y:S05]  /*7cf0*/  @!P1 NANOSLEEP.SYNCS 0x989680 ;  /* 0x009896800000995d */ /* 0x002fea0003900000 */
[----:B------:R-:W1:Y:S02]  /*7d00*/  @!P1 SYNCS.PHASECHK.TRANS64 P1, [R12+URZ+0x20], R3 ;  /* 0x000020030c0095a7 */ /* 0x000e64000802007f */
[----:B-1----:R-:W-:Y:S05]  /*7d10*/  @!P1 BRA `(.L_x_170) ;  /* 0xfffffffc00f09947 */ /* 0x002fea000383ffff */
[----:B------:R-:W-:Y:S05]  /*7d20*/  BRA `(.L_x_192) ;  /* 0xfffffff0002c7947 */ /* 0x000fea000383ffff */
.L_x_179:
[----:B------:R-:W-:Y:S01]  /*7d30*/  BSSY B0, `(.L_x_193) ;  /* 0x0000006000007945 */ /* 0x000fe20003800000 */
[----:B------:R-:W-:-:S07]  /*7d40*/  IMAD.MOV.U32 R15, RZ, RZ, -0x1 ;  /* 0xffffffffff0f7424 */ /* 0x000fce00078e00ff */
[----:B--2---:R-:W-:Y:S05]  /*7d50*/  WARPSYNC.COLLECTIVE R15, `(.L_x_194) ;  /* 0x000000000f0c7348 */ /* 0x004fea0003c00000 */
[----:B------:R-:W-:Y:S02]  /*7d60*/  ELECT P6, UR62, PT ;  /* 0x00000000003e782f */ /* 0x000fe400038c0000 */
[----:B------:R-:W-:Y:S01]  /*7d70*/  MOV R14, UR62 ;  /* 0x0000003e000e7c02 */ /* 0x000fe20008000f00 */
[----:B--2---:R-:W-:Y:S10]  /*7d80*/  ENDCOLLECTIVE ;  /* 0x000000000000791b */ /* 0x004ff40003800000 */
.L_x_194:
[----:B------:R-:W-:Y:S05]  /*7d90*/  BSYNC B0 ;  /* 0x0000000000007941 */ /* 0x000fea0003800000 */
.L_x_193:
[----:B------:R-:W-:Y:S05]  /*7da0*/  BRA `(.L_x_195) ;  /* 0xfffffff800a07947 */ /* 0x000fea000383ffff */
.L_x_183:
[----:B0-----:R0:W1:Y:S02]  /*7db0*/  SYNCS.PHASECHK.TRANS64.TRYWAIT P0, [R7+URZ], R2 ;  /* 0x00000002070075a7 */ /* 0x001064000800017f */
[----:B-1----:R-:W-:Y:S05]  /*7dc0*/  @!P0 NANOSLEEP.SYNCS 0x989680 ;  /* 0x009896800000895d */ /* 0x002fea0003900000 */
[----:B------:R-:W1:Y:S02]  /*7dd0*/  @!P0 SYNCS.PHASECHK.TRANS64 P0, [R7+URZ], R2 ;  /* 0x00000002070085a7 */ /* 0x000e64000800007f */
[----:B-1----:R-:W-:Y:S05]  /*7de0*/  @!P0 BRA `(.L_x_183) ;  /* 0xfffffffc00f08947 */ /* 0x002fea000383ffff */
[----:B------:R-:W-:Y:S05]  /*7df0*/  BRA `(.L_x_196) ;  /* 0xfffffff800e47947 */ /* 0x000fea000383ffff */
.L_x_184:
[----:B0-----:R0:W1:Y:S02]  /*7e00*/  SYNCS.PHASECHK.TRANS64.TRYWAIT P0, [R9+URZ], R4 ;  /* 0x00000004090075a7 */ /* 0x001064000800017f */
[----:B-1----:R-:W-:Y:S05]  /*7e10*/  @!P0 NANOSLEEP.SYNCS 0x989680 ;  /* 0x009896800000895d */ /* 0x002fea0003900000 */
[----:B------:R-:W1:Y:S02]  /*7e20*/  @!P0 SYNCS.PHASECHK.TRANS64 P0, [R9+URZ], R4 ;  /* 0x00000004090085a7 */ /* 0x000e64000800007f */
[----:B-1----:R-:W-:Y:S05]  /*7e30*/  @!P0 BRA `(.L_x_184) ;  /* 0xfffffffc00f08947 */ /* 0x002fea000383ffff */
[----:B------:R-:W-:Y:S05]  /*7e40*/  BRA `(.L_x_197) ;  /* 0xfffffff800f47947 */ /* 0x000fea000383ffff */
.L_x_185:
[----:B-1----:R1:W3:Y:S02]  /*7e50*/  SYNCS.PHASECHK.TRANS64.TRYWAIT P0, [R6+URZ], R5 ;  /* 0x00000005060075a7 */ /* 0x0022e4000800017f */
[----:B---3--:R-:W-:Y:S05]  /*7e60*/  @!P0 NANOSLEEP.SYNCS 0x989680 ;  /* 0x009896800000895d */ /* 0x008fea0003900000 */
[----:B------:R-:W3:Y:S02]  /*7e70*/  @!P0 SYNCS.PHASECHK.TRANS64 P0, [R6+URZ], R5 ;  /* 0x00000005060085a7 */ /* 0x000ee4000800007f */
[----:B---3--:R-:W-:Y:S05]  /*7e80*/  @!P0 BRA `(.L_x_185) ;  /* 0xfffffffc00f08947 */ /* 0x008fea000383ffff */
[----:B------:R-:W-:Y:S05]  /*7e90*/  BRA `(.L_x_198) ;  /* 0xfffffff800fc7947 */ /* 0x000fea000383ffff */
.L_x_199:
[----:B------:R-:W-:-:S00]  /*7ea0*/  BRA `(.L_x_199) ;  /* 0xfffffffc00fc7947 */ /* 0x000fc0000383ffff */
[----:B------:R-:W-:-:S00]  /*7eb0*/  NOP ;  /* 0x0000000000007918 */ /* 0x000fc00000000000 */
        /* <DEDUP_REMOVED lines=12> */
.L_x_200:


//--------------------- .nv.global.init           --------------------------
	.section	.nv.global.init,"aw",@progbits
.nv.global.init:
	.type		$str$22,@object
	.size		$str$22,($str$23 - $str$22)
$str$22:
        /*0000*/ 	.byte	0x6b, 0x5f, 0x74, 0x69, 0x6c, 0x65, 0x5f, 0x63, 0x6f, 0x75, 0x6e, 0x74, 0x20, 0x3e, 0x3d, 0x20
        /*0010*/ 	.byte	0x31, 0x00
	.type		$str$23,@object
	.size		$str$23,(__unnamed_1 - $str$23)
$str$23:
        /*0012*/ 	.byte	0x2f, 0x74, 0x6d, 0x70, 0x2f, 0x63, 0x75, 0x74, 0x6c, 0x61, 0x73, 0x73, 0x5f, 0x73, 0x77, 0x65
        /*0022*/ 	.byte	0x65, 0x70, 0x5f, 0x73, 0x72, 0x63, 0x2f, 0x69, 0x6e, 0x63, 0x6c, 0x75, 0x64, 0x65, 0x2f, 0x63
        /*0032*/ 	.byte	0x75, 0x74, 0x6c, 0x61, 0x73, 0x73, 0x2f, 0x67, 0x65, 0x6d, 0x6d, 0x2f, 0x63, 0x6f, 0x6c, 0x6c
        /*0042*/ 	.byte	0x65, 0x63, 0x74, 0x69, 0x76, 0x65, 0x2f, 0x73, 0x6d, 0x39, 0x30, 0x5f, 0x6d, 0x6d, 0x61, 0x5f
        /*0052*/ 	.byte	0x74, 0x6d, 0x61, 0x5f, 0x67, 0x6d, 0x6d, 0x61, 0x5f, 0x73, 0x73, 0x5f, 0x77, 0x61, 0x72, 0x70
        /*0062*/ 	.byte	0x73, 0x70, 0x65, 0x63, 0x69, 0x61, 0x6c, 0x69, 0x7a, 0x65, 0x64, 0x2e, 0x68, 0x70, 0x70, 0x00
	.type		__unnamed_1,@object
	.size		__unnamed_1,(.L_0 - __unnamed_1)
__unnamed_1:
        /*0072*/ 	.byte	0x76, 0x6f, 0x69, 0x64, 0x20, 0x63, 0x75, 0x74, 0x6c, 0x61, 0x73, 0x73, 0x3a, 0x3a, 0x67, 0x65
        /* <DEDUP_REMOVED lines=177> */
        /*0b92*/ 	.byte	0x69, 0x74, 0x79, 0x5d, 0x00
.L_0:


//--------------------- .nv.shared._ZN7cutlass13device_kernelINS_4gemm6kernel13GemmUniversalIN4cute5tupleIJiiiiEEENS1_10collective13CollectiveMmaINS1_34MainloopSm90TmaGmmaWarpSpecializedILi4ENS5_IJNS4_1CILi1EEENSA_ILi2EEESB_EEENS1_32KernelTmaWarpSpecializedPingpongEEENS5_IJNSA_ILi64EEENSA_ILi128EEENSA_ILi32EEEEEENS_10tfloat32_tENS5_IJlSB_lEEESK_SL_NS4_8TiledMMAINS4_8MMA_AtomIJNS4_4SM904GMMA30MMA_64x128x8_F32TF32TF32_SS_TNILNSP_7ScaleInE1ELSR_1EEEEEENS4_6LayoutINS5_IJSB_SB_SB_EEENS5_IJNSA_ILi0EEESW_SW_EEEEENS5_IJNS4_10UnderscoreESZ_SZ_EEEEENS4_23SM90_TMA_LOAD_MULTICASTENS4_14ComposedLayoutINS4_7SwizzleILi3ELi4ELi3EEENS4_18smem_ptr_flag_bitsILi32EEENSU_INS5_IJNSA_ILi8EEESI_EEENS5_IJSI_SB_EEEEEEEvNS4_8identityENS4_13SM90_TMA_LOADES1C_vS1D_EENS_8epilogue10collective6detail29Sm90TmaWarpSpecializedAdapterINS1H_15DefaultEpilogueISK_SL_SL_NS1G_6thread17LinearCombinationISK_Li1EffLNS1L_9ScaleType4KindE0ELNS_15FloatRoundStyleE2ESK_EENS1_15EpilogueDefaultEEEEEvvEEEEvNT_6ParamsE --------------------------
	.section	.nv.shared._ZN7cutlass13device_kernelINS_4gemm6kernel13GemmUniversalIN4cute5tupleIJiiiiEEENS1_10collective13CollectiveMmaINS1_34MainloopSm90TmaGmmaWarpSpecializedILi4ENS5_IJNS4_1CILi1EEENSA_ILi2EEESB_EEENS1_32KernelTmaWarpSpecializedPingpongEEENS5_IJNSA_ILi64EEENSA_ILi128EEENSA_ILi32EEEEEENS_10tfloat32_tENS5_IJlSB_lEEESK_SL_NS4_8TiledMMAINS4_8MMA_AtomIJNS4_4SM904GMMA30MMA_64x128x8_F32TF32TF32_SS_TNILNSP_7ScaleInE1ELSR_1EEEEEENS4_6LayoutINS5_IJSB_SB_SB_EEENS5_IJNSA_ILi0EEESW_SW_EEEEENS5_IJNS4_10UnderscoreESZ_SZ_EEEEENS4_23SM90_TMA_LOAD_MULTICASTENS4_14ComposedLayoutINS4_7SwizzleILi3ELi4ELi3EEENS4_18smem_ptr_flag_bitsILi32EEENSU_INS5_IJNSA_ILi8EEESI_EEENS5_IJSI_SB_EEEEEEEvNS4_8identityENS4_13SM90_TMA_LOADES1C_vS1D_EENS_8epilogue10collective6detail29Sm90TmaWarpSpecializedAdapterINS1H_15DefaultEpilogueISK_SL_SL_NS1G_6thread17LinearCombinationISK_Li1EffLNS1L_9ScaleType4KindE0ELNS_15FloatRoundStyleE2ESK_EENS1_15EpilogueDefaultEEEEEvvEEEEvNT_6ParamsE,"aw",@nobits
	.sectionflags	@""
	.align	16
	.zero		1024


//--------------------- .nv.shared.reserved.0     --------------------------
	.section	.nv.shared.reserved.0,"aw",@nobits
	.weak		__nv_reservedSMEM_offset_0_alias
	.size		__nv_reservedSMEM_offset_0_alias, 0, 0
	.other		__nv_reservedSMEM_offset_0_alias,@"STO_CUDA_RESERVED_SHARED STV_DEFAULT"
__nv_reservedSMEM_offset_0_alias:
	.zero		0


//--------------------- .nv.global                --------------------------
	.section	.nv.global,"aw",@nobits
.nv.global:
	.type		_ZN39_INTERNAL_b1abffcc_4_k_cu_b9dd784b_62244cute1_E,@object
	.size		_ZN39_INTERNAL_b1abffcc_4_k_cu_b9dd784b_62244cute1_E,(_ZN39_INTERNAL_b1abffcc_4_k_cu_b9dd784b_62244cuda3std3__45__cpo6cbeginE - _ZN39_INTERNAL_b1abffcc_4_k_cu_b9dd784b_62244cute1_E)
_ZN39_INTERNAL_b1abffcc_4_k_cu_b9dd784b_62244cute1_E:
	.zero		1
	.type		_ZN39_INTERNAL_b1abffcc_4_k_cu_b9dd784b_62244cuda3std3__45__cpo6cbeginE,@object
	.size		_ZN39_INTERNAL_b1abffcc_4_k_cu_b9dd784b_62244cuda3std3__45__cpo6cbeginE,(_ZN39_INTERNAL_b1abffcc_4_k_cu_b9dd784b_62244cuda3std3__48in_placeE - _ZN39_INTERNAL_b1abffcc_4_k_cu_b9dd784b_62244cuda3std3__45__cpo6cbeginE)
_ZN39_INTERNAL_b1abffcc_4_k_cu_b9dd784b_62244cuda3std3__45__cpo6cbeginE:
	.zero		1
	.type		_ZN39_INTERNAL_b1abffcc_4_k_cu_b9dd784b_62244cuda3std3__48in_placeE,@object
	.size		_ZN39_INTERNAL_b1abffcc_4_k_cu_b9dd784b_62244cuda3std3__48in_placeE,(_ZN39_INTERNAL_b1abffcc_4_k_cu_b9dd784b_62244cuda3std6ranges3__45__cpo9iter_moveE - _ZN39_INTERNAL_b1abffcc_4_k_cu_b9dd784b_62244cuda3std3__48in_placeE)
_ZN39_INTERNAL_b1abffcc_4_k_cu_b9dd784b_62244cuda3std3__48in_placeE:
	.zero		1
	.type		_ZN39_INTERNAL_b1abffcc_4_k_cu_b9dd784b_62244cuda3std6ranges3__45__cpo9iter_moveE,@object
	.size		_ZN39_INTERNAL_b1abffcc_4_k_cu_b9dd784b_62244cuda3std6ranges3__45__cpo9iter_moveE,(_ZN39_INTERNAL_b1abffcc_4_k_cu_b9dd784b_62244cuda3std3__45__cpo5beginE - _ZN39_INTERNAL_b1abffcc_4_k_cu_b9dd784b_62244cuda3std6ranges3__45__cpo9iter_moveE)
_ZN39_INTERNAL_b1abffcc_4_k_cu_b9dd784b_62244cuda3std6ranges3__45__cpo9iter_moveE:
	.zero		1
	.type		_ZN39_INTERNAL_b1abffcc_4_k_cu_b9dd784b_62244cuda3std3__45__cpo5beginE,@object
	.size		_ZN39_INTERNAL_b1abffcc_4_k_cu_b9dd784b_62244cuda3std3__45__cpo5beginE,(_ZN39_INTERNAL_b1abffcc_4_k_cu_b9dd784b_62244cuda3std3__441_GLOBAL__N__b1abffcc_4_k_cu_b9dd784b_62246ignoreE - _ZN39_INTERNAL_b1abffcc_4_k_cu_b9dd784b_62244cuda3std3__45__cpo5beginE)
_ZN39_INTERNAL_b1abffcc_4_k_cu_b9dd784b_62244cuda3std3__45__cpo5beginE:
	.zero		1
	.type		_ZN39_INTERNAL_b1abffcc_4_k_cu_b9dd784b_62244cuda3std3__441_GLOBAL__N__b1abffcc_4_k_cu_b9dd784b_62246ignoreE,@object
	.size		_ZN39_INTERNAL_b1abffcc_4_k_cu_b9dd784b_62244cuda3std3__441_GLOBAL__N__b1abffcc_4_k_cu_b9dd784b_62246ignoreE,(_ZN39_INTERNAL_b1abffcc_4_k_cu_b9dd784b_62244cute7productE - _ZN39_INTERNAL_b1abffcc_4_k_cu_b9dd784b_62244cuda3std3__441_GLOBAL__N__b1abffcc_4_k_cu_b9dd784b_62246ignoreE)
_ZN39_INTERNAL_b1abffcc_4_k_cu_b9dd784b_62244cuda3std3__441_GLOBAL__N__b1abffcc_4_k_cu_b9dd784b_62246ignoreE:
	.zero		1
	.type		_ZN39_INTERNAL_b1abffcc_4_k_cu_b9dd784b_62244cute7productE,@object
	.size		_ZN39_INTERNAL_b1abffcc_4_k_cu_b9dd784b_62244cute7productE,(_ZN39_INTERNAL_b1abffcc_4_k_cu_b9dd784b_62244cuda3std3__45__cpo3endE - _ZN39_INTERNAL_b1abffcc_4_k_cu_b9dd784b_62244cute7productE)
_ZN39_INTERNAL_b1abffcc_4_k_cu_b9dd784b_62244cute7productE:
	.zero		1
	.type		_ZN39_INTERNAL_b1abffcc_4_k_cu_b9dd784b_62244cuda3std3__45__cpo3endE,@object
	.size		_ZN39_INTERNAL_b1abffcc_4_k_cu_b9dd784b_62244cuda3std3__45__cpo3endE,(_ZN39_INTERNAL_b1abffcc_4_k_cu_b9dd784b_62244cuda3std3__419piecewise_constructE - _ZN39_INTERNAL_b1abffcc_4_k_cu_b9dd784b_62244cuda3std3__45__cpo3endE)
_ZN39_INTERNAL_b1abffcc_4_k_cu_b9dd784b_62244cuda3std3__45__cpo3endE:
	.zero		1
	.type		_ZN39_INTERNAL_b1abffcc_4_k_cu_b9dd784b_62244cuda3std3__419piecewise_constructE,@object
	.size		_ZN39_INTERNAL_b1abffcc_4_k_cu_b9dd784b_62244cuda3std3__419piecewise_constructE,(_ZN39_INTERNAL_b1abffcc_4_k_cu_b9dd784b_62244cuda3std3__45__cpo4cendE - _ZN39_INTERNAL_b1abffcc_4_k_cu_b9dd784b_62244cuda3std3__419piecewise_constructE)
_ZN39_INTERNAL_b1abffcc_4_k_cu_b9dd784b_62244cuda3std3__419piecewise_constructE:
	.zero		1
	.type		_ZN39_INTERNAL_b1abffcc_4_k_cu_b9dd784b_62244cuda3std3__45__cpo4cendE,@object
	.size		_ZN39_INTERNAL_b1abffcc_4_k_cu_b9dd784b_62244cuda3std3__45__cpo4cendE,(_ZN39_INTERNAL_b1abffcc_4_k_cu_b9dd784b_62244cuda3std6ranges3__45__cpo4swapE - _ZN39_INTERNAL_b1abffcc_4_k_cu_b9dd784b_62244cuda3std3__45__cpo4cendE)
_ZN39_INTERNAL_b1abffcc_4_k_cu_b9dd784b_62244cuda3std3__45__cpo4cendE:
	.zero		1
	.type		_ZN39_INTERNAL_b1abffcc_4_k_cu_b9dd784b_62244cuda3std6ranges3__45__cpo4swapE,@object
	.size		_ZN39_INTERNAL_b1abffcc_4_k_cu_b9dd784b_62244cuda3std6ranges3__45__cpo4swapE,(.L_8 - _ZN39_INTERNAL_b1abffcc_4_k_cu_b9dd784b_62244cuda3std6ranges3__45__cpo4swapE)
_ZN39_INTERNAL_b1abffcc_4_k_cu_b9dd784b_62244cuda3std6ranges3__45__cpo4swapE:
	.zero		1
.L_8:


//--------------------- .nv.constant0._ZN7cutlass13device_kernelINS_4gemm6kernel13GemmUniversalIN4cute5tupleIJiiiiEEENS1_10collective13CollectiveMmaINS1_34MainloopSm90TmaGmmaWarpSpecializedILi4ENS5_IJNS4_1CILi1EEENSA_ILi2EEESB_EEENS1_32KernelTmaWarpSpecializedPingpongEEENS5_IJNSA_ILi64EEENSA_ILi128EEENSA_ILi32EEEEEENS_10tfloat32_tENS5_IJlSB_lEEESK_SL_NS4_8TiledMMAINS4_8MMA_AtomIJNS4_4SM904GMMA30MMA_64x128x8_F32TF32TF32_SS_TNILNSP_7ScaleInE1ELSR_1EEEEEENS4_6LayoutINS5_IJSB_SB_SB_EEENS5_IJNSA_ILi0EEESW_SW_EEEEENS5_IJNS4_10UnderscoreESZ_SZ_EEEEENS4_23SM90_TMA_LOAD_MULTICASTENS4_14ComposedLayoutINS4_7SwizzleILi3ELi4ELi3EEENS4_18smem_ptr_flag_bitsILi32EEENSU_INS5_IJNSA_ILi8EEESI_EEENS5_IJSI_SB_EEEEEEEvNS4_8identityENS4_13SM90_TMA_LOADES1C_vS1D_EENS_8epilogue10collective6detail29Sm90TmaWarpSpecializedAdapterINS1H_15DefaultEpilogueISK_SL_SL_NS1G_6thread17LinearCombinationISK_Li1EffLNS1L_9ScaleType4KindE0ELNS_15FloatRoundStyleE2ESK_EENS1_15EpilogueDefaultEEEEEvvEEEEvNT_6ParamsE --------------------------
	.section	.nv.constant0._ZN7cutlass13device_kernelINS_4gemm6kernel13GemmUniversalIN4cute5tupleIJiiiiEEENS1_10collective13CollectiveMmaINS1_34MainloopSm90TmaGmmaWarpSpecializedILi4ENS5_IJNS4_1CILi1EEENSA_ILi2EEESB_EEENS1_32KernelTmaWarpSpecializedPingpongEEENS5_IJNSA_ILi64EEENSA_ILi128EEENSA_ILi32EEEEEENS_10tfloat32_tENS5_IJlSB_lEEESK_SL_NS4_8TiledMMAINS4_8MMA_AtomIJNS4_4SM904GMMA30MMA_64x128x8_F32TF32TF32_SS_TNILNSP_7ScaleInE1ELSR_1EEEEEENS4_6LayoutINS5_IJSB_SB_SB_EEENS5_IJNSA_ILi0EEESW_SW_EEEEENS5_IJNS4_10UnderscoreESZ_SZ_EEEEENS4_23SM90_TMA_LOAD_MULTICASTENS4_14ComposedLayoutINS4_7SwizzleILi3ELi4ELi3EEENS4_18smem_ptr_flag_bitsILi32EEENSU_INS5_IJNSA_ILi8EEESI_EEENS5_IJSI_SB_EEEEEEEvNS4_8identityENS4_13SM90_TMA_LOADES1C_vS1D_EENS_8epilogue10collective6detail29Sm90TmaWarpSpecializedAdapterINS1H_15DefaultEpilogueISK_SL_SL_NS1G_6thread17LinearCombinationISK_Li1EffLNS1L_9ScaleType4KindE0ELNS_15FloatRoundStyleE2ESK_EENS1_15EpilogueDefaultEEEEEvvEEEEvNT_6ParamsE,"a",@progbits
	.sectionflags	@""
	.align	4
.nv.constant0._ZN7cutlass13device_kernelINS_4gemm6kernel13GemmUniversalIN4cute5tupleIJiiiiEEENS1_10collective13CollectiveMmaINS1_34MainloopSm90TmaGmmaWarpSpecializedILi4ENS5_IJNS4_1CILi1EEENSA_ILi2EEESB_EEENS1_32KernelTmaWarpSpecializedPingpongEEENS5_IJNSA_ILi64EEENSA_ILi128EEENSA_ILi32EEEEEENS_10tfloat32_tENS5_IJlSB_lEEESK_SL_NS4_8TiledMMAINS4_8MMA_AtomIJNS4_4SM904GMMA30MMA_64x128x8_F32TF32TF32_SS_TNILNSP_7ScaleInE1ELSR_1EEEEEENS4_6LayoutINS5_IJSB_SB_SB_EEENS5_IJNSA_ILi0EEESW_SW_EEEEENS5_IJNS4_10UnderscoreESZ_SZ_EEEEENS4_23SM90_TMA_LOAD_MULTICASTENS4_14ComposedLayoutINS4_7SwizzleILi3ELi4ELi3EEENS4_18smem_ptr_flag_bitsILi32EEENSU_INS5_IJNSA_ILi8EEESI_EEENS5_IJSI_SB_EEEEEEEvNS4_8identityENS4_13SM90_TMA_LOADES1C_vS1D_EENS_8epilogue10collective6detail29Sm90TmaWarpSpecializedAdapterINS1H_15DefaultEpilogueISK_SL_SL_NS1G_6thread17LinearCombinationISK_Li1EffLNS1L_9ScaleType4KindE0ELNS_15FloatRoundStyleE2ESK_EENS1_15EpilogueDefaultEEEEEvvEEEEvNT_6ParamsE:
	.zero		1664


//--------------------- SYMBOLS --------------------------

	.type		.nv.reservedSmem.offset0,@object
	.size		.nv.reservedSmem.offset0,0x4
	.type		__assertfail,@function
